	.headerflags	@"EF_CUDA_TEXMODE_UNIFIED EF_CUDA_64BIT_ADDRESS EF_CUDA_SM86 EF_CUDA_VIRTUAL_SM(EF_CUDA_SM86)"
	.elftype	@"ET_EXEC"


//--------------------- .nv.info                  --------------------------
	.section	.nv.info,"",@"SHT_CUDA_INFO"
	.align	4


	//----- nvinfo : EIATTR_REGCOUNT
	.align		4
        /*0000*/ 	.byte	0x04, 0x2f
        /*0002*/ 	.short	(.L_1 - .L_0)
	.align		4
.L_0:
        /*0004*/ 	.word	index@(chunk_gated_delta_rule_fwd_kernel_h_blockdim64)
        /*0008*/ 	.word	0x000000ff


	//----- nvinfo : EIATTR_MAX_STACK_SIZE
	.align		4
.L_1:
        /*000c*/ 	.byte	0x04, 0x23
        /*000e*/ 	.short	(.L_3 - .L_2)
	.align		4
.L_2:
        /*0010*/ 	.word	index@(chunk_gated_delta_rule_fwd_kernel_h_blockdim64)
        /*0014*/ 	.word	0x00000000


	//----- nvinfo : EIATTR_MIN_STACK_SIZE
	.align		4
.L_3:
        /*0018*/ 	.byte	0x04, 0x12
        /*001a*/ 	.short	(.L_5 - .L_4)
	.align		4
.L_4:
        /*001c*/ 	.word	index@(chunk_gated_delta_rule_fwd_kernel_h_blockdim64)
        /*0020*/ 	.word	0x00000008


	//----- nvinfo : EIATTR_FRAME_SIZE
	.align		4
.L_5:
        /*0024*/ 	.byte	0x04, 0x11
        /*0026*/ 	.short	(.L_7 - .L_6)
	.align		4
.L_6:
        /*0028*/ 	.word	index@(chunk_gated_delta_rule_fwd_kernel_h_blockdim64)
        /*002c*/ 	.word	0x00000008
.L_7:


//--------------------- .nv.info.chunk_gated_delta_rule_fwd_kernel_h_blockdim64 --------------------------
	.section	.nv.info.chunk_gated_delta_rule_fwd_kernel_h_blockdim64,"",@"SHT_CUDA_INFO"
	.align	4


	//----- nvinfo : EIATTR_CUDA_API_VERSION
	.align		4
        /*0000*/ 	.byte	0x04, 0x37
        /*0002*/ 	.short	(.L_9 - .L_8)
.L_8:
        /*0004*/ 	.word	0x0000007b


	//----- nvinfo : EIATTR_SW2861232_WAR
	.align		4
.L_9:
        /*0008*/ 	.byte	0x01, 0x35
	.zero		2


	//----- nvinfo : EIATTR_PARAM_CBANK
	.align		4
        /*000c*/ 	.byte	0x04, 0x0a
        /*000e*/ 	.short	(.L_11 - .L_10)
	.align		4
.L_10:
        /*0010*/ 	.word	index@(.nv.constant0.chunk_gated_delta_rule_fwd_kernel_h_blockdim64)
        /*0014*/ 	.short	0x0160
        /*0016*/ 	.short	0x0044


	//----- nvinfo : EIATTR_CBANK_PARAM_SIZE
	.align		4
.L_11:
        /*0018*/ 	.byte	0x03, 0x19
        /*001a*/ 	.short	0x0044


	//----- nvinfo : EIATTR_KPARAM_INFO
	.align		4
        /*001c*/ 	.byte	0x04, 0x17
        /*001e*/ 	.short	(.L_13 - .L_12)
.L_12:
        /*0020*/ 	.word	0x00000000
        /*0024*/ 	.short	0x0008
        /*0026*/ 	.short	0x0040
        /*0028*/ 	.byte	0x00, 0xf0, 0x11, 0x00


	//----- nvinfo : EIATTR_KPARAM_INFO
	.align		4
.L_13:
        /*002c*/ 	.byte	0x04, 0x17
        /*002e*/ 	.short	(.L_15 - .L_14)
.L_14:
        /*0030*/ 	.word	0x00000000
        /*0034*/ 	.short	0x0007
        /*0036*/ 	.short	0x0038
        /*0038*/ 	.byte	0x00, 0xf0, 0x21, 0x00


	//----- nvinfo : EIATTR_KPARAM_INFO
	.align		4
.L_15:
        /*003c*/ 	.byte	0x04, 0x17
        /*003e*/ 	.short	(.L_17 - .L_16)
.L_16:
        /*0040*/ 	.word	0x00000000
        /*0044*/ 	.short	0x0006
        /*0046*/ 	.short	0x0030
        /*0048*/ 	.byte	0x00, 0xf0, 0x21, 0x00


	//----- nvinfo : EIATTR_KPARAM_INFO
	.align		4
.L_17:
        /*004c*/ 	.byte	0x04, 0x17
        /*004e*/ 	.short	(.L_19 - .L_18)
.L_18:
        /*0050*/ 	.word	0x00000000
        /*0054*/ 	.short	0x0005
        /*0056*/ 	.short	0x0028
        /*0058*/ 	.byte	0x00, 0xf0, 0x21, 0x00


	//----- nvinfo : EIATTR_KPARAM_INFO
	.align		4
.L_19:
        /*005c*/ 	.byte	0x04, 0x17
        /*005e*/ 	.short	(.L_21 - .L_20)
.L_20:
        /*0060*/ 	.word	0x00000000
        /*0064*/ 	.short	0x0004
        /*0066*/ 	.short	0x0020
        /*0068*/ 	.byte	0x00, 0xf0, 0x21, 0x00


	//----- nvinfo : EIATTR_KPARAM_INFO
	.align		4
.L_21:
        /*006c*/ 	.byte	0x04, 0x17
        /*006e*/ 	.short	(.L_23 - .L_22)
.L_22:
        /*0070*/ 	.word	0x00000000
        /*0074*/ 	.short	0x0003
        /*0076*/ 	.short	0x0018
        /*0078*/ 	.byte	0x00, 0xf0, 0x21, 0x00


	//----- nvinfo : EIATTR_KPARAM_INFO
	.align		4
.L_23:
        /*007c*/ 	.byte	0x04, 0x17
        /*007e*/ 	.short	(.L_25 - .L_24)
.L_24:
        /*0080*/ 	.word	0x00000000
        /*0084*/ 	.short	0x0002
        /*0086*/ 	.short	0x0010
        /*0088*/ 	.byte	0x00, 0xf0, 0x21, 0x00


	//----- nvinfo : EIATTR_KPARAM_INFO
	.align		4
.L_25:
        /*008c*/ 	.byte	0x04, 0x17
        /*008e*/ 	.short	(.L_27 - .L_26)
.L_26:
        /*0090*/ 	.word	0x00000000
        /*0094*/ 	.short	0x0001
        /*0096*/ 	.short	0x0008
        /*0098*/ 	.byte	0x00, 0xf0, 0x21, 0x00


	//----- nvinfo : EIATTR_KPARAM_INFO
	.align		4
.L_27:
        /*009c*/ 	.byte	0x04, 0x17
        /*009e*/ 	.short	(.L_29 - .L_28)
.L_28:
        /*00a0*/ 	.word	0x00000000
        /*00a4*/ 	.short	0x0000
        /*00a6*/ 	.short	0x0000
        /*00a8*/ 	.byte	0x00, 0xf0, 0x21, 0x00


	//----- nvinfo : EIATTR_MAXREG_COUNT
	.align		4
.L_29:
        /*00ac*/ 	.byte	0x03, 0x1b
        /*00ae*/ 	.short	0x00ff


	//----- nvinfo : EIATTR_EXIT_INSTR_OFFSETS
	.align		4
        /*00b0*/ 	.byte	0x04, 0x1c
        /*00b2*/ 	.short	(.L_31 - .L_30)


	//   ....[0]....
.L_30:
        /*00b4*/ 	.word	0x00006cb0


	//   ....[1]....
        /*00b8*/ 	.word	0x00006ce0


	//----- nvinfo : EIATTR_MAX_THREADS
	.align		4
.L_31:
        /*00bc*/ 	.byte	0x04, 0x05
        /*00be*/ 	.short	(.L_33 - .L_32)
.L_32:
        /*00c0*/ 	.word	0x00000080
        /*00c4*/ 	.word	0x00000001
        /*00c8*/ 	.word	0x00000001
.L_33:


//--------------------- .nv.rel.action            --------------------------
	.section	.nv.rel.action,"",@"SHT_CUDA_RELOCINFO"
	.align	8
	.sectionentsize	8
        /*0000*/ 	.byte	0x73, 0x00, 0x00, 0x00, 0x00, 0x00, 0x00, 0x00, 0x00, 0x00, 0x00, 0x11, 0x25, 0x00, 0x05, 0x36


//--------------------- .nv.constant0.chunk_gated_delta_rule_fwd_kernel_h_blockdim64 --------------------------
	.section	.nv.constant0.chunk_gated_delta_rule_fwd_kernel_h_blockdim64,"a",@progbits
	.align	4
.nv.constant0.chunk_gated_delta_rule_fwd_kernel_h_blockdim64:
	.zero		420


//--------------------- .text.chunk_gated_delta_rule_fwd_kernel_h_blockdim64 --------------------------
	.section	.text.chunk_gated_delta_rule_fwd_kernel_h_blockdim64,"ax",@progbits
	.sectionflags	@"SHF_BARRIERS=1"
	.sectioninfo	@"SHI_REGISTERS=255"
	.align	128
        .global         chunk_gated_delta_rule_fwd_kernel_h_blockdim64
        .type           chunk_gated_delta_rule_fwd_kernel_h_blockdim64,@function
        .size           chunk_gated_delta_rule_fwd_kernel_h_blockdim64,(.L_x_4 - chunk_gated_delta_rule_fwd_kernel_h_blockdim64)
        .other          chunk_gated_delta_rule_fwd_kernel_h_blockdim64,@"STO_CUDA_ENTRY STV_DEFAULT"
chunk_gated_delta_rule_fwd_kernel_h_blockdim64:
.text.chunk_gated_delta_rule_fwd_kernel_h_blockdim64:
[----:B------:R-:W-:-:S02]  /*0000*/  IMAD.MOV.U32 R1, RZ, RZ, c[0x0][0x28] ;  /* 0x00000a00ff017624 */ /* 0x000fc400078e00ff */
[----:B------:R-:W1:Y:S01]  /*0010*/  S2UR UR15, SR_CTAID.Y ;  /* 0x00000000000f79c3 */ /* 0x000e620000002600 */
[----:B------:R-:W-:Y:S01]  /*0020*/  IMAD.MOV.U32 R2, RZ, RZ, 0x4 ;  /* 0x00000004ff027424 */ /* 0x000fe200078e00ff */
[----:B------:R-:W-:Y:S01]  /*0030*/  ULDC.64 UR20, c[0x0][0x118] ;  /* 0x0000460000147ab9 */ /* 0x000fe20000000a00 */
[----:B------:R-:W-:Y:S01]  /*0040*/  IADD3 R1, R1, -0x8, RZ ;  /* 0xfffffff801017810 */ /* 0x000fe20007ffe0ff */
[----:B-1----:R-:W-:-:S04]  /*0050*/  USHF.R.S32.HI UR4, URZ, 0x1f, UR15 ;  /* 0x0000001f3f047899 */ /* 0x002fc8000801140f */
[----:B------:R-:W-:-:S04]  /*0060*/  ULEA.HI UR4, UR4, UR15, URZ, 0x4 ;  /* 0x0000000f04047291 */ /* 0x000fc8000f8f203f */
[----:B------:R-:W-:-:S06]  /*0070*/  USHF.R.S32.HI UR6, URZ, 0x4, UR4 ;  /* 0x000000043f067899 */ /* 0x000fcc0008011404 */
[----:B------:R-:W-:-:S04]  /*0080*/  IMAD.U32 R3, RZ, RZ, UR6 ;  /* 0x00000006ff037e24 */ /* 0x000fc8000f8e00ff */
[----:B------:R-:W-:-:S05]  /*0090*/  IMAD.WIDE R2, R3, R2, c[0x0][0x190] ;  /* 0x0000640003027625 */ /* 0x000fca00078e0202 */
[----:B------:R1:W2:Y:S04]  /*00a0*/  LDG.E R6, [R2.64] ;  /* 0x0000001402067981 */ /* 0x0002a8000c1e1900 */
[----:B------:R1:W3:Y:S01]  /*00b0*/  LDG.E R7, [R2.64+0x4] ;  /* 0x0000041402077981 */ /* 0x0002e2000c1e1900 */
[----:B------:R-:W4:Y:S01]  /*00c0*/  S2UR UR14, SR_CTAID.X ;  /* 0x00000000000e79c3 */ /* 0x000f220000002500 */
[----:B------:R-:W-:Y:S01]  /*00d0*/  ULOP3.LUT UR4, UR4, 0xfffffff0, URZ, 0xc0, !UPT ;  /* 0xfffffff004047892 */ /* 0x000fe2000f8ec03f */
[----:B------:R-:W-:Y:S01]  /*00e0*/  LOP3.LUT R0, R0, 0xffffefff, RZ, 0xc0, !PT ;  /* 0xffffefff00007812 */ /* 0x000fe200078ec0ff */
[----:B------:R-:W1:Y:S01]  /*00f0*/  S2R R82, SR_TID.X ;  /* 0x0000000000527919 */ /* 0x000e620000002100 */
[----:B------:R-:W-:Y:S02]  /*0100*/  UMOV UR25, 0x2 ;  /* 0x0000000200197882 */ /* 0x000fe40000000000 */
[----:B------:R-:W-:-:S02]  /*0110*/  UIADD3 UR7, -UR4, UR15, URZ ;  /* 0x0000000f04077290 */ /* 0x000fc4000fffe13f */
[----:B------:R-:W-:Y:S02]  /*0120*/  ULDC.64 UR8, c[0x0][0x170] ;  /* 0x00005c0000087ab9 */ /* 0x000fe40000000a00 */
[----:B------:R-:W-:Y:S02]  /*0130*/  ULDC.64 UR10, c[0x0][0x168] ;  /* 0x00005a00000a7ab9 */ /* 0x000fe40000000a00 */
[----:B------:R-:W-:Y:S02]  /*0140*/  ULDC.64 UR12, c[0x0][0x160] ;  /* 0x00005800000c7ab9 */ /* 0x000fe40000000a00 */
[----:B------:R-:W-:Y:S02]  /*0150*/  UMOV UR18, 0x8 ;  /* 0x0000000800127882 */ /* 0x000fe40000000000 */
[----:B----4-:R-:W-:Y:S01]  /*0160*/  USHF.L.U32 UR14, UR14, 0x6, URZ ;  /* 0x000000060e0e7899 */ /* 0x010fe2000800063f */
[----:B-1----:R-:W-:Y:S01]  /*0170*/  SHF.R.U32.HI R196, RZ, 0x3, R82 ;  /* 0x00000003ffc47819 */ /* 0x002fe20000011652 */
[----:B------:R-:W-:-:S02]  /*0180*/  IMAD.SHL.U32 R228, R82, 0x8, RZ ;  /* 0x0000000852e47824 */ /* 0x000fc400078e00ff */
[----:B------:R-:W-:Y:S02]  /*0190*/  USHF.R.S32.HI UR26, URZ, 0x1f, UR14 ;  /* 0x0000001f3f1a7899 */ /* 0x000fe4000801140e */
[----:B------:R-:W-:Y:S01]  /*01a0*/  IMAD.U32 R9, RZ, RZ, UR14 ;  /* 0x0000000eff097e24 */ /* 0x000fe2000f8e00ff */
[----:B------:R-:W-:Y:S02]  /*01b0*/  SGXT.U32 R196, R196, 0x4 ;  /* 0x00000004c4c4781a */ /* 0x000fe40000000000 */
[----:B------:R-:W-:Y:S02]  /*01c0*/  LOP3.LUT R10, R228, 0x38, R82, 0x48, !PT ;  /* 0x00000038e40a7812 */ /* 0x000fe400078e4852 */
[C---:B------:R-:W-:Y:S01]  /*01d0*/  LOP3.LUT R250, R196.reuse, 0x10, RZ, 0xfc, !PT ;  /* 0x00000010c4fa7812 */ /* 0x040fe200078efcff */
[C---:B------:R-:W-:Y:S01]  /*01e0*/  IMAD.WIDE.U32 R4, R196.reuse, 0x800, RZ ;  /* 0x00000800c4047825 */ /* 0x040fe200078e00ff */
[--C-:B------:R-:W-:Y:S02]  /*01f0*/  LOP3.LUT R12, R9, 0x38, R228.reuse, 0xf8, !PT ;  /* 0x00000038090c7812 */ /* 0x100fe400078ef8e4 */
[----:B------:R-:W-:Y:S01]  /*0200*/  LOP3.LUT R245, R196, 0x20, RZ, 0xfc, !PT ;  /* 0x00000020c4f57812 */ /* 0x000fe200078efcff */
[----:B------:R-:W-:Y:S01]  /*0210*/  IMAD.WIDE.U32 R2, R250, 0x800, RZ ;  /* 0x00000800fa027825 */ /* 0x000fe200078e00ff */
[----:B------:R-:W-:-:S02]  /*0220*/  LOP3.LUT R15, R4, 0x38, R228, 0xf8, !PT ;  /* 0x00000038040f7812 */ /* 0x000fc400078ef8e4 */
[-C--:B------:R-:W-:Y:S01]  /*0230*/  IADD3 R190, P0, R4, R12.reuse, RZ ;  /* 0x0000000c04be7210 */ /* 0x080fe20007f1e0ff */
[----:B------:R-:W-:Y:S01]  /*0240*/  IMAD.SHL.U32 R21, R250, 0x40, RZ ;  /* 0x00000040fa157824 */ /* 0x000fe200078e00ff */
[C---:B------:R-:W-:Y:S01]  /*0250*/  SHF.L.U64.HI R33, R15.reuse, 0x1, R5 ;  /* 0x000000010f217819 */ /* 0x040fe20000010205 */
[----:B------:R-:W-:Y:S01]  /*0260*/  IMAD.SHL.U32 R26, R15, 0x2, RZ ;  /* 0x000000020f1a7824 */ /* 0x000fe200078e00ff */
[----:B------:R-:W-:Y:S01]  /*0270*/  IADD3.X R189, R5, UR26, RZ, P0, !PT ;  /* 0x0000001a05bd7c10 */ /* 0x000fe200087fe4ff */
[C---:B------:R-:W-:Y:S01]  /*0280*/  IMAD.WIDE.U32 R4, R245.reuse, 0x800, RZ ;  /* 0x00000800f5047825 */ /* 0x040fe200078e00ff */
[C---:B------:R-:W-:Y:S02]  /*0290*/  LOP3.LUT R13, R2.reuse, 0x38, R228, 0xf8, !PT ;  /* 0x00000038020d7812 */ /* 0x040fe400078ef8e4 */
[----:B------:R-:W-:Y:S01]  /*02a0*/  IADD3 R188, P1, R2, R12, RZ ;  /* 0x0000000c02bc7210 */ /* 0x000fe20007f3e0ff */
[----:B------:R-:W-:Y:S01]  /*02b0*/  IMAD.SHL.U32 R23, R245, 0x40, RZ ;  /* 0x00000040f5177824 */ /* 0x000fe200078e00ff */
[----:B------:R-:W-:Y:S01]  /*02c0*/  LOP3.LUT R251, R196, 0x30, RZ, 0xfc, !PT ;  /* 0x00000030c4fb7812 */ /* 0x000fe200078efcff */
[C---:B------:R-:W-:Y:S01]  /*02d0*/  IMAD.SHL.U32 R24, R13.reuse, 0x2, RZ ;  /* 0x000000020d187824 */ /* 0x040fe200078e00ff */
[----:B------:R-:W-:-:S02]  /*02e0*/  SHF.L.U64.HI R34, R13, 0x1, R3 ;  /* 0x000000010d227819 */ /* 0x000fc40000010203 */
[----:B------:R-:W-:Y:S01]  /*02f0*/  IADD3.X R187, R3, UR26, RZ, P1, !PT ;  /* 0x0000001a03bb7c10 */ /* 0x000fe20008ffe4ff */
[----:B------:R-:W-:Y:S01]  /*0300*/  IMAD.WIDE.U32 R2, R251, 0x800, RZ ;  /* 0x00000800fb027825 */ /* 0x000fe200078e00ff */
[----:B------:R-:W-:Y:S02]  /*0310*/  IADD3 R186, P0, R4, R12, RZ ;  /* 0x0000000c04ba7210 */ /* 0x000fe40007f1e0ff */
[----:B------:R-:W-:Y:S01]  /*0320*/  LOP3.LUT R220, R21, R10, RZ, 0xfc, !PT ;  /* 0x0000000a15dc7212 */ /* 0x000fe200078efcff */
[----:B------:R-:W-:Y:S01]  /*0330*/  IMAD.SHL.U32 R25, R251, 0x40, RZ ;  /* 0x00000040fb197824 */ /* 0x000fe200078e00ff */
[----:B------:R-:W-:Y:S02]  /*0340*/  IADD3.X R185, R5, UR26, RZ, P0, !PT ;  /* 0x0000001a05b97c10 */ /* 0x000fe400087fe4ff */
[----:B------:R-:W-:Y:S01]  /*0350*/  LOP3.LUT R9, R2, 0x38, R228, 0xf8, !PT ;  /* 0x0000003802097812 */ /* 0x000fe200078ef8e4 */
[----:B------:R-:W-:Y:S01]  /*0360*/  IMAD.SHL.U32 R220, R220, 0x2, RZ ;  /* 0x00000002dcdc7824 */ /* 0x000fe200078e00ff */
[----:B------:R-:W-:-:S02]  /*0370*/  IADD3 R11, P0, R2, R12, RZ ;  /* 0x0000000c020b7210 */ /* 0x000fc40007f1e0ff */
[C---:B------:R-:W-:Y:S01]  /*0380*/  SHF.L.U64.HI R30, R9.reuse, 0x1, R3 ;  /* 0x00000001091e7819 */ /* 0x040fe20000010203 */
[----:B------:R-:W-:Y:S01]  /*0390*/  IMAD.SHL.U32 R20, R9, 0x2, RZ ;  /* 0x0000000209147824 */ /* 0x000fe200078e00ff */
[----:B------:R-:W-:Y:S01]  /*03a0*/  IADD3.X R2, R3, UR26, RZ, P0, !PT ;  /* 0x0000001a03027c10 */ /* 0x000fe200087fe4ff */
[----:B------:R-:W-:Y:S01]  /*03b0*/  IMAD.U32 R3, RZ, RZ, UR26 ;  /* 0x0000001aff037e24 */ /* 0x000fe2000f8e00ff */
[----:B------:R-:W-:Y:S02]  /*03c0*/  ISETP.LT.U32.AND P0, PT, R12, 0x80, PT ;  /* 0x000000800c00780c */ /* 0x000fe40003f01070 */
[-C--:B------:R-:W-:Y:S02]  /*03d0*/  LOP3.LUT R219, R23, R10.reuse, RZ, 0xfc, !PT ;  /* 0x0000000a17db7212 */ /* 0x080fe400078efcff */
[----:B------:R-:W-:Y:S02]  /*03e0*/  LOP3.LUT R218, R25, R10, RZ, 0xfc, !PT ;  /* 0x0000000a19da7212 */ /* 0x000fe400078efcff */
[--C-:B------:R-:W-:Y:S01]  /*03f0*/  LOP3.LUT R21, R21, 0x38, R228.reuse, 0xf8, !PT ;  /* 0x0000003815157812 */ /* 0x100fe200078ef8e4 */
[----:B------:R-:W-:Y:S01]  /*0400*/  IMAD.SHL.U32 R219, R219, 0x2, RZ ;  /* 0x00000002dbdb7824 */ /* 0x000fe200078e00ff */
[--C-:B------:R-:W-:Y:S01]  /*0410*/  LOP3.LUT R23, R23, 0x38, R228.reuse, 0xf8, !PT ;  /* 0x0000003817177812 */ /* 0x100fe200078ef8e4 */
[----:B------:R-:W-:Y:S01]  /*0420*/  IMAD.SHL.U32 R218, R218, 0x2, RZ ;  /* 0x00000002dada7824 */ /* 0x000fe200078e00ff */
[----:B------:R-:W-:Y:S01]  /*0430*/  LOP3.LUT R25, R25, 0x38, R228, 0xf8, !PT ;  /* 0x0000003819197812 */ /* 0x000fe200078ef8e4 */
[----:B------:R-:W-:Y:S01]  /*0440*/  IMAD.SHL.U32 R31, R21, 0x2, RZ ;  /* 0x00000002151f7824 */ /* 0x000fe200078e00ff */
[----:B------:R-:W-:-:S02]  /*0450*/  LOP3.LUT R230, R196, 0x40, RZ, 0xfc, !PT ;  /* 0x00000040c4e67812 */ /* 0x000fc400078efcff */
[----:B------:R-:W-:Y:S01]  /*0460*/  LOP3.LUT R231, R250, 0x40, RZ, 0xfc, !PT ;  /* 0x00000040fae77812 */ /* 0x000fe200078efcff */
[----:B------:R-:W-:Y:S01]  /*0470*/  IMAD.SHL.U32 R35, R25, 0x2, RZ ;  /* 0x0000000219237824 */ /* 0x000fe200078e00ff */
[----:B------:R-:W-:Y:S01]  /*0480*/  LOP3.LUT R243, R245, 0x40, RZ, 0xfc, !PT ;  /* 0x00000040f5f37812 */ /* 0x000fe200078efcff */
[C---:B------:R-:W-:Y:S01]  /*0490*/  IMAD.SHL.U32 R197, R230.reuse, 0x800, RZ ;  /* 0x00000800e6c57824 */ /* 0x040fe200078e00ff */
[----:B------:R-:W-:Y:S01]  /*04a0*/  LOP3.LUT R244, R251, 0x40, RZ, 0xfc, !PT ;  /* 0x00000040fbf47812 */ /* 0x000fe200078efcff */
[----:B------:R-:W-:Y:S01]  /*04b0*/  IMAD.SHL.U32 R21, R231, 0x800, RZ ;  /* 0x00000800e7157824 */ /* 0x000fe200078e00ff */
[----:B------:R-:W-:Y:S01]  /*04c0*/  SHF.L.U64.HI R201, R230, 0xb, RZ ;  /* 0x0000000be6c97819 */ /* 0x000fe200000102ff */
[----:B------:R-:W-:Y:S01]  /*04d0*/  IMAD.SHL.U32 R199, R243, 0x800, RZ ;  /* 0x00000800f3c77824 */ /* 0x000fe200078e00ff */
[--C-:B------:R-:W-:Y:S01]  /*04e0*/  LOP3.LUT R40, R197, 0x38, R228.reuse, 0xf8, !PT ;  /* 0x00000038c5287812 */ /* 0x100fe200078ef8e4 */
[----:B------:R-:W-:Y:S01]  /*04f0*/  IMAD.SHL.U32 R41, R244, 0x800, RZ ;  /* 0x00000800f4297824 */ /* 0x000fe200078e00ff */
[----:B------:R-:W-:-:S02]  /*0500*/  LOP3.LUT R37, R21, 0x38, R228, 0xf8, !PT ;  /* 0x0000003815257812 */ /* 0x000fc400078ef8e4 */
[----:B------:R-:W-:Y:S01]  /*0510*/  SHF.L.U64.HI R210, R231, 0xb, RZ ;  /* 0x0000000be7d27819 */ /* 0x000fe200000102ff */
[C---:B------:R-:W-:Y:S01]  /*0520*/  IMAD.SHL.U32 R38, R40.reuse, 0x2, RZ ;  /* 0x0000000228267824 */ /* 0x040fe200078e00ff */
[----:B------:R-:W-:Y:S01]  /*0530*/  SHF.L.U64.HI R40, R40, 0x1, R201 ;  /* 0x0000000128287819 */ /* 0x000fe200000102c9 */
[C---:B------:R-:W-:Y:S01]  /*0540*/  IMAD.SHL.U32 R36, R37.reuse, 0x2, RZ ;  /* 0x0000000225247824 */ /* 0x040fe200078e00ff */
[----:B------:R-:W-:Y:S02]  /*0550*/  SHF.L.U64.HI R37, R37, 0x1, R210 ;  /* 0x0000000125257819 */ /* 0x000fe400000102d2 */
[----:B------:R-:W-:Y:S02]  /*0560*/  SHF.L.U64.HI R211, R243, 0xb, RZ ;  /* 0x0000000bf3d37819 */ /* 0x000fe400000102ff */
[----:B------:R-:W-:Y:S02]  /*0570*/  SHF.L.U64.HI R43, R244, 0xb, RZ ;  /* 0x0000000bf42b7819 */ /* 0x000fe400000102ff */
[----:B------:R-:W-:-:S05]  /*0580*/  LOP3.LUT R47, R196, 0x80, RZ, 0xfc, !PT ;  /* 0x00000080c42f7812 */ /* 0x000fca00078efcff */
[----:B------:R-:W-:Y:S01]  /*0590*/  IMAD.SHL.U32 R39, R47, 0x800, RZ ;  /* 0x000008002f277824 */ /* 0x000fe200078e00ff */
[----:B--2---:R-:W1:Y:S08]  /*05a0*/  R2UR UR5, R6 ;  /* 0x00000000060573c2 */ /* 0x004e7000000e0000 */
[----:B---3--:R2:W3:Y:S02]  /*05b0*/  R2UR UR16, R7 ;  /* 0x00000000071073c2 */ /* 0x0084e400000e0000 */
[----:B--2---:R-:W-:-:S04]  /*05c0*/  LOP3.LUT R7, R4, 0x38, R228, 0xf8, !PT ;  /* 0x0000003804077812 */ /* 0x004fc800078ef8e4 */
[C---:B------:R-:W-:Y:S01]  /*05d0*/  SHF.L.U64.HI R32, R7.reuse, 0x1, R5 ;  /* 0x0000000107207819 */ /* 0x040fe20000010205 */
[----:B------:R-:W-:Y:S01]  /*05e0*/  IMAD.SHL.U32 R22, R7, 0x2, RZ ;  /* 0x0000000207167824 */ /* 0x000fe200078e00ff */
[----:B-1----:R-:W-:-:S04]  /*05f0*/  ULEA UR22, UR5, UR7, 0x4 ;  /* 0x0000000705167291 */ /* 0x002fc8000f8e203f */
[----:B------:R-:W-:Y:S02]  /*0600*/  USHF.L.U32 UR22, UR22, 0x7, URZ ;  /* 0x0000000716167899 */ /* 0x000fe4000800063f */
[----:B---3--:R-:W-:Y:S02]  /*0610*/  UIADD3 UR16, -UR5, UR16, URZ ;  /* 0x0000001005107290 */ /* 0x008fe4000fffe13f */
[----:B------:R-:W-:Y:S02]  /*0620*/  UIMAD.WIDE UR8, UR22, UR25, UR8 ;  /* 0x00000019160872a5 */ /* 0x000fe4000f8e0208 */
[----:B------:R-:W-:Y:S02]  /*0630*/  UIADD3 UR17, UR16, 0x3f, URZ ;  /* 0x0000003f10117890 */ /* 0x000fe4000fffe03f */
[----:B------:R-:W-:Y:S01]  /*0640*/  ISETP.GE.AND P5, PT, R196, UR16, PT ;  /* 0x00000010c4007c0c */ /* 0x000fe2000bfa6270 */
[----:B------:R-:W-:Y:S01]  /*0650*/  UIMAD.WIDE UR10, UR22, UR25, UR10 ;  /* 0x00000019160a72a5 */ /* 0x000fe2000f8e020a */
[----:B------:R-:W-:Y:S01]  /*0660*/  IADD3 R4, P1, R26, UR8, RZ ;  /* 0x000000081a047c10 */ /* 0x000fe2000ff3e0ff */
[----:B------:R-:W-:Y:S01]  /*0670*/  UISETP.GT.AND UP0, UPT, UR17, 0x3f, UPT ;  /* 0x0000003f1100788c */ /* 0x000fe2000bf04270 */
[----:B------:R-:W-:Y:S01]  /*0680*/  ISETP.GE.AND P4, PT, R250, UR16, PT ;  /* 0x00000010fa007c0c */ /* 0x000fe2000bf86270 */
[----:B------:R-:W-:Y:S01]  /*0690*/  UIMAD.WIDE UR12, UR22, UR25, UR12 ;  /* 0x00000019160c72a5 */ /* 0x000fe2000f8e020c */
[----:B------:R-:W-:Y:S01]  /*06a0*/  IADD3.X R5, R33, UR9, RZ, P1, !PT ;  /* 0x0000000921057c10 */ /* 0x000fe20008ffe4ff */
[----:B------:R-:W-:Y:S01]  /*06b0*/  USEL UR4, URZ, 0x10, !UP0 ;  /* 0x000000103f047887 */ /* 0x000fe2000c000000 */
[----:B------:R-:W-:Y:S01]  /*06c0*/  IADD3 R6, P1, R24, UR8, RZ ;  /* 0x0000000818067c10 */ /* 0x000fe2000ff3e0ff */
[----:B------:R-:W-:Y:S01]  /*06d0*/  USHF.R.S32.HI UR19, URZ, 0x1f, UR16 ;  /* 0x0000001f3f137899 */ /* 0x000fe20008011410 */
[----:B------:R-:W-:Y:S01]  /*06e0*/  ISETP.GE.AND P3, PT, R245, UR16, PT ;  /* 0x00000010f5007c0c */ /* 0x000fe2000bf66270 */
[----:B------:R-:W-:Y:S01]  /*06f0*/  UISETP.GT.AND UP1, UPT, UR17, 0x7f, UPT ;  /* 0x0000007f1100788c */ /* 0x000fe2000bf24270 */
[----:B------:R-:W-:Y:S01]  /*0700*/  IADD3.X R7, R34, UR9, RZ, P1, !PT ;  /* 0x0000000922077c10 */ /* 0x000fe20008ffe4ff */
[----:B------:R-:W-:Y:S01]  /*0710*/  IMAD.U32 R19, RZ, RZ, UR4 ;  /* 0x00000004ff137e24 */ /* 0x000fe2000f8e00ff */
[----:B------:R-:W-:Y:S01]  /*0720*/  IADD3 R8, P1, R22, UR8, RZ ;  /* 0x0000000816087c10 */ /* 0x000fe2000ff3e0ff */
[----:B------:R-:W-:Y:S01]  /*0730*/  ULDC.64 UR4, c[0x0][0x198] ;  /* 0x0000660000047ab9 */ /* 0x000fe20000000a00 */
[----:B------:R-:W-:Y:S01]  /*0740*/  ISETP.GE.AND P6, PT, R251, UR16, PT ;  /* 0x00000010fb007c0c */ /* 0x000fe2000bfc6270 */
[----:B------:R-:W-:Y:S01]  /*0750*/  UIMAD.WIDE UR4, UR6, UR18, UR4 ;  /* 0x00000012060472a5 */ /* 0x000fe2000f8e0204 */
[----:B------:R-:W-:-:S02]  /*0760*/  IADD3.X R9, R32, UR9, RZ, P1, !PT ;  /* 0x0000000920097c10 */ /* 0x000fc40008ffe4ff */
[----:B------:R-:W-:Y:S02]  /*0770*/  IADD3 R14, P1, R20, UR8, RZ ;  /* 0x00000008140e7c10 */ /* 0x000fe4000ff3e0ff */
[----:B------:R-:W-:Y:S02]  /*0780*/  SEL R27, R19, RZ, !P5 ;  /* 0x000000ff131b7207 */ /* 0x000fe40006800000 */
[----:B------:R-:W-:Y:S01]  /*0790*/  ISETP.LT.U32.AND.EX P5, PT, R3, RZ, !P5, P0 ;  /* 0x000000ff0300720c */ /* 0x000fe20006fa1100 */
[----:B------:R-:W-:Y:S01]  /*07a0*/  IMAD.SHL.U32 R3, R196, 0x40, RZ ;  /* 0x00000040c4037824 */ /* 0x000fe200078e00ff */
[----:B------:R-:W-:Y:S02]  /*07b0*/  IADD3.X R15, R30, UR9, RZ, P1, !PT ;  /* 0x000000091e0f7c10 */ /* 0x000fe40008ffe4ff */
[----:B------:R-:W-:Y:S02]  /*07c0*/  LEA R16, P1, R190, UR10, 0x1 ;  /* 0x0000000abe107c11 */ /* 0x000fe4000f8208ff */
[----:B------:R-:W-:-:S02]  /*07d0*/  SEL R28, R19, RZ, !P4 ;  /* 0x000000ff131c7207 */ /* 0x000fc40006000000 */
[----:B------:R-:W-:Y:S02]  /*07e0*/  LOP3.LUT R13, R3, R10, RZ, 0xfc, !PT ;  /* 0x0000000a030d7212 */ /* 0x000fe400078efcff */
[----:B------:R-:W-:Y:S02]  /*07f0*/  LEA.HI.X R17, R190, UR11, R189, 0x1, P1 ;  /* 0x0000000bbe117c11 */ /* 0x000fe400088f0cbd */
[----:B------:R-:W-:Y:S01]  /*0800*/  PLOP3.LUT P1, PT, PT, PT, UP0, 0x80, 0x0 ;  /* 0x000000000000781c */ /* 0x000fe20003f2f008 */
[----:B------:R-:W-:Y:S01]  /*0810*/  IMAD.SHL.U32 R13, R13, 0x2, RZ ;  /* 0x000000020d0d7824 */ /* 0x000fe200078e00ff */
[----:B------:R-:W-:Y:S02]  /*0820*/  SEL R10, RZ, 0x10, !P5 ;  /* 0x00000010ff0a7807 */ /* 0x000fe40006800000 */
[----:B------:R-:W-:Y:S02]  /*0830*/  P2R R50, PR, RZ, 0x20 ;  /* 0x00000020ff327803 */ /* 0x000fe40000000000 */
[----:B------:R-:W-:-:S02]  /*0840*/  ISETP.NE.U32.AND P5, PT, R28, RZ, PT ;  /* 0x000000ff1c00720c */ /* 0x000fc40003fa5070 */
[----:B------:R-:W-:Y:S02]  /*0850*/  SEL R18, R10, RZ, P1 ;  /* 0x000000ff0a127207 */ /* 0x000fe40000800000 */
[C---:B------:R-:W-:Y:S02]  /*0860*/  SEL R28, R19.reuse, RZ, !P3 ;  /* 0x000000ff131c7207 */ /* 0x040fe40005800000 */
[----:B------:R-:W-:Y:S02]  /*0870*/  SEL R10, R19, RZ, !P6 ;  /* 0x000000ff130a7207 */ /* 0x000fe40007000000 */
[----:B------:R-:W-:Y:S02]  /*0880*/  ISETP.NE.U32.AND P2, PT, R27, RZ, PT ;  /* 0x000000ff1b00720c */ /* 0x000fe40003f45070 */
[----:B------:R-:W-:Y:S02]  /*0890*/  ISETP.NE.U32.AND P6, PT, R28, RZ, PT ;  /* 0x000000ff1c00720c */ /* 0x000fe40003fc5070 */
[----:B------:R-:W-:-:S02]  /*08a0*/  ISETP.NE.U32.AND P1, PT, R10, RZ, PT ;  /* 0x000000ff0a00720c */ /* 0x000fc40003f25070 */
[----:B------:R-:W-:Y:S02]  /*08b0*/  LOP3.LUT R3, R3, 0x38, R228, 0xf8, !PT ;  /* 0x0000003803037812 */ /* 0x000fe400078ef8e4 */
[----:B------:R-:W-:-:S03]  /*08c0*/  SHF.L.U64.HI R28, R47, 0xb, RZ ;  /* 0x0000000b2f1c7819 */ /* 0x000fc600000102ff */
[----:B------:R-:W-:Y:S02]  /*08d0*/  IMAD.SHL.U32 R29, R3, 0x2, RZ ;  /* 0x00000002031d7824 */ /* 0x000fe400078e00ff */
[----:B------:R1:W-:Y:S01]  /*08e0*/  LDGSTS.E.BYPASS.128 [R13], [R4.64], P2 ;  /* 0x00000000040d7fae */ /* 0x0003e20009101c54 */
[----:B------:R-:W-:-:S03]  /*08f0*/  IMAD.U32 R3, RZ, RZ, UR26 ;  /* 0x0000001aff037e24 */ /* 0x000fc6000f8e00ff */
[----:B------:R2:W-:Y:S02]  /*0900*/  LDGSTS.E.BYPASS.128 [R220], [R6.64], P5 ;  /* 0x0000000006dc7fae */ /* 0x0005e4000a901c54 */
[----:B------:R-:W-:Y:S02]  /*0910*/  ISETP.LT.U32.AND.EX P4, PT, R3, RZ, !P4, P0 ;  /* 0x000000ff0300720c */ /* 0x000fe40006781100 */
[----:B------:R3:W-:Y:S02]  /*0920*/  LDGSTS.E.BYPASS.128 [R219], [R8.64], P6 ;  /* 0x0000000008db7fae */ /* 0x0007e4000b101c54 */
[----:B------:R-:W-:Y:S02]  /*0930*/  SEL R3, RZ, 0x10, !P4 ;  /* 0x00000010ff037807 */ /* 0x000fe40006000000 */
[----:B------:R4:W-:Y:S01]  /*0940*/  LDGSTS.E.BYPASS.128 [R218], [R14.64], P1 ;  /* 0x000000000eda7fae */ /* 0x0009e20008901c54 */
[----:B------:R-:W-:Y:S02]  /*0950*/  P2R R49, PR, RZ, 0x10 ;  /* 0x00000010ff317803 */ /* 0x000fe40000000000 */
[----:B------:R-:W-:Y:S01]  /*0960*/  ISETP.GE.AND P4, PT, R251, UR16, PT ;  /* 0x00000010fb007c0c */ /* 0x000fe2000bf86270 */
[----:B------:R-:W0:Y:S04]  /*0970*/  LDGDEPBAR ;  /* 0x00000000000079af */ /* 0x000e280000000000 */
[----:B------:R1:W-:Y:S01]  /*0980*/  LDGSTS.E.BYPASS.128 [R13+0x6000], [R4.64+0x80], P2 ;  /* 0x06000080040d7fae */ /* 0x0003e20009101c54 */
[----:B------:R-:W-:-:S03]  /*0990*/  ISETP.NE.U32.AND P2, PT, R18, RZ, PT ;  /* 0x000000ff1200720c */ /* 0x000fc60003f45070 */
[----:B------:R2:W-:Y:S04]  /*09a0*/  LDGSTS.E.BYPASS.128 [R220+0x6000], [R6.64+0x80], P5 ;  /* 0x0600008006dc7fae */ /* 0x0005e8000a901c54 */
[----:B------:R3:W-:Y:S04]  /*09b0*/  LDGSTS.E.BYPASS.128 [R219+0x6000], [R8.64+0x80], P6 ;  /* 0x0600008008db7fae */ /* 0x0007e8000b101c54 */
[----:B------:R4:W-:Y:S04]  /*09c0*/  LDGSTS.E.BYPASS.128 [R218+0x6000], [R14.64+0x80], P1 ;  /* 0x060000800eda7fae */ /* 0x0009e80008901c54 */
[----:B------:R-:W0:Y:S04]  /*09d0*/  LDGDEPBAR ;  /* 0x00000000000079af */ /* 0x000e280000000000 */
[----:B------:R1:W-:Y:S01]  /*09e0*/  LDGSTS.E.BYPASS.128 [R29+0x12000], [R16.64], P2 ;  /* 0x12000000101d7fae */ /* 0x0003e20009101c54 */
[----:B------:R-:W-:-:S04]  /*09f0*/  LEA R18, P2, R188, UR10, 0x1 ;  /* 0x0000000abc127c11 */ /* 0x000fc8000f8408ff */
[----:B------:R-:W-:Y:S02]  /*0a00*/  LEA.HI.X R19, R188, UR11, R187, 0x1, P2 ;  /* 0x0000000bbc137c11 */ /* 0x000fe400090f0cbb */
[----:B------:R-:W-:-:S04]  /*0a10*/  PLOP3.LUT P2, PT, PT, PT, UP0, 0x80, 0x0 ;  /* 0x000000000000781c */ /* 0x000fc80003f4f008 */
[----:B------:R-:W-:-:S04]  /*0a20*/  SEL R3, R3, RZ, P2 ;  /* 0x000000ff03037207 */ /* 0x000fc80001000000 */
[----:B------:R-:W-:Y:S01]  /*0a30*/  ISETP.NE.U32.AND P2, PT, R3, RZ, PT ;  /* 0x000000ff0300720c */ /* 0x000fe20003f45070 */
[----:B------:R-:W-:-:S05]  /*0a40*/  IMAD.U32 R3, RZ, RZ, UR26 ;  /* 0x0000001aff037e24 */ /* 0x000fca000f8e00ff */
[----:B------:R-:W-:-:S04]  /*0a50*/  ISETP.LT.U32.AND.EX P3, PT, R3, RZ, !P3, P0 ;  /* 0x000000ff0300720c */ /* 0x000fc80005f61100 */
[----:B------:R-:W-:Y:S02]  /*0a60*/  SEL R3, RZ, 0x10, !P3 ;  /* 0x00000010ff037807 */ /* 0x000fe40005800000 */
[----:B------:R-:W-:Y:S01]  /*0a70*/  P2R R48, PR, RZ, 0x8 ;  /* 0x00000008ff307803 */ /* 0x000fe20000000000 */
[----:B------:R2:W-:Y:S01]  /*0a80*/  LDGSTS.E.BYPASS.128 [R31+0x12000], [R18.64], P2 ;  /* 0x12000000121f7fae */ /* 0x0005e20009101c54 */
[----:B-1----:R-:W-:Y:S02]  /*0a90*/  IADD3 R4, P2, R26, UR12, RZ ;  /* 0x0000000c1a047c10 */ /* 0x002fe4000ff5e0ff */
[----:B------:R-:W-:Y:S02]  /*0aa0*/  PLOP3.LUT P3, PT, PT, PT, UP0, 0x80, 0x0 ;  /* 0x000000000000781c */ /* 0x000fe40003f6f008 */
[----:B------:R-:W-:Y:S01]  /*0ab0*/  IADD3.X R5, R33, UR13, RZ, P2, !PT ;  /* 0x0000000d21057c10 */ /* 0x000fe200097fe4ff */
[----:B------:R-:W-:Y:S01]  /*0ac0*/  IMAD.SHL.U32 R33, R23, 0x2, RZ ;  /* 0x0000000217217824 */ /* 0x000fe200078e00ff */
[----:B------:R-:W-:-:S04]  /*0ad0*/  LEA R16, P2, R186, UR10, 0x1 ;  /* 0x0000000aba107c11 */ /* 0x000fc8000f8408ff */
[----:B------:R-:W-:Y:S02]  /*0ae0*/  LEA.HI.X R17, R186, UR11, R185, 0x1, P2 ;  /* 0x0000000bba117c11 */ /* 0x000fe400090f0cb9 */
[----:B------:R-:W-:-:S04]  /*0af0*/  PLOP3.LUT P2, PT, PT, PT, UP0, 0x80, 0x0 ;  /* 0x000000000000781c */ /* 0x000fc80003f4f008 */
[----:B------:R-:W-:-:S04]  /*0b00*/  SEL R3, R3, RZ, P2 ;  /* 0x000000ff03037207 */ /* 0x000fc80001000000 */
[----:B------:R-:W-:Y:S01]  /*0b10*/  ISETP.NE.U32.AND P2, PT, R3, RZ, PT ;  /* 0x000000ff0300720c */ /* 0x000fe20003f45070 */
[----:B------:R-:W-:-:S12]  /*0b20*/  IMAD.U32 R3, RZ, RZ, UR26 ;  /* 0x0000001aff037e24 */ /* 0x000fd8000f8e00ff */
[----:B------:R1:W-:Y:S01]  /*0b30*/  LDGSTS.E.BYPASS.128 [R33+0x12000], [R16.64], P2 ;  /* 0x1200000010217fae */ /* 0x0003e20009101c54 */
[----:B--2---:R-:W-:-:S04]  /*0b40*/  IADD3 R6, P2, R24, UR12, RZ ;  /* 0x0000000c18067c10 */ /* 0x004fc8000ff5e0ff */
[----:B------:R-:W-:Y:S02]  /*0b50*/  IADD3.X R7, R34, UR13, RZ, P2, !PT ;  /* 0x0000000d22077c10 */ /* 0x000fe400097fe4ff */
[----:B---3--:R-:W-:Y:S02]  /*0b60*/  IADD3 R8, P2, R22, UR12, RZ ;  /* 0x0000000c16087c10 */ /* 0x008fe4000ff5e0ff */
[----:B------:R-:W-:Y:S02]  /*0b70*/  LOP3.LUT R34, R199, 0x38, R228, 0xf8, !PT ;  /* 0x00000038c7227812 */ /* 0x000fe400078ef8e4 */
[----:B------:R-:W-:Y:S02]  /*0b80*/  IADD3.X R9, R32, UR13, RZ, P2, !PT ;  /* 0x0000000d20097c10 */ /* 0x000fe400097fe4ff */
[----:B----4-:R-:W-:Y:S01]  /*0b90*/  IADD3 R14, P2, R20, UR12, RZ ;  /* 0x0000000c140e7c10 */ /* 0x010fe2000ff5e0ff */
[C---:B------:R-:W-:Y:S01]  /*0ba0*/  IMAD.SHL.U32 R32, R34.reuse, 0x2, RZ ;  /* 0x0000000222207824 */ /* 0x040fe200078e00ff */
[----:B------:R-:W-:-:S02]  /*0bb0*/  SHF.L.U64.HI R34, R34, 0x1, R211 ;  /* 0x0000000122227819 */ /* 0x000fc400000102d3 */
[----:B------:R-:W-:Y:S02]  /*0bc0*/  IADD3.X R15, R30, UR13, RZ, P2, !PT ;  /* 0x0000000d1e0f7c10 */ /* 0x000fe400097fe4ff */
[----:B------:R-:W-:Y:S02]  /*0bd0*/  LEA R18, P2, R11, UR10, 0x1 ;  /* 0x0000000a0b127c11 */ /* 0x000fe4000f8408ff */
[----:B------:R-:W-:Y:S02]  /*0be0*/  LOP3.LUT R30, R41, 0x38, R228, 0xf8, !PT ;  /* 0x00000038291e7812 */ /* 0x000fe400078ef8e4 */
[----:B------:R-:W-:Y:S02]  /*0bf0*/  LEA.HI.X R19, R11, UR11, R2, 0x1, P2 ;  /* 0x0000000b0b137c11 */ /* 0x000fe400090f0c02 */
[----:B------:R-:W-:Y:S02]  /*0c00*/  ISETP.LT.U32.AND.EX P2, PT, R3, RZ, !P4, P0 ;  /* 0x000000ff0300720c */ /* 0x000fe40006741100 */
[----:B------:R-:W-:Y:S01]  /*0c10*/  ISETP.NE.U32.AND P4, PT, R27, RZ, PT ;  /* 0x000000ff1b00720c */ /* 0x000fe20003f85070 */
[----:B------:R-:W-:Y:S01]  /*0c20*/  IMAD.SHL.U32 R27, R30, 0x2, RZ ;  /* 0x000000021e1b7824 */ /* 0x000fe200078e00ff */
[----:B------:R-:W-:-:S02]  /*0c30*/  SEL R3, RZ, 0x10, !P2 ;  /* 0x00000010ff037807 */ /* 0x000fc40005000000 */
[----:B------:R-:W-:Y:S02]  /*0c40*/  P2R R46, PR, RZ, 0x4 ;  /* 0x00000004ff2e7803 */ /* 0x000fe40000000000 */
[----:B------:R-:W-:Y:S02]  /*0c50*/  SEL R3, R3, RZ, P3 ;  /* 0x000000ff03037207 */ /* 0x000fe40001800000 */
[----:B------:R-:W-:Y:S02]  /*0c60*/  SHF.L.U64.HI R30, R30, 0x1, R43 ;  /* 0x000000011e1e7819 */ /* 0x000fe4000001022b */
[----:B------:R-:W-:-:S13]  /*0c70*/  ISETP.NE.U32.AND P2, PT, R3, RZ, PT ;  /* 0x000000ff0300720c */ /* 0x000fda0003f45070 */
[----:B------:R2:W-:Y:S04]  /*0c80*/  LDGSTS.E.BYPASS.128 [R35+0x12000], [R18.64], P2 ;  /* 0x1200000012237fae */ /* 0x0005e80009101c54 */
[----:B------:R-:W0:Y:S04]  /*0c90*/  LDGDEPBAR ;  /* 0x00000000000079af */ /* 0x000e280000000000 */
[----:B------:R3:W-:Y:S04]  /*0ca0*/  LDGSTS.E.BYPASS.128 [R13+0xc000], [R4.64], P4 ;  /* 0x0c000000040d7fae */ /* 0x0007e8000a101c54 */
[----:B------:R4:W-:Y:S04]  /*0cb0*/  LDGSTS.E.BYPASS.128 [R220+0xc000], [R6.64], P5 ;  /* 0x0c00000006dc7fae */ /* 0x0009e8000a901c54 */
[----:B------:R1:W-:Y:S04]  /*0cc0*/  LDGSTS.E.BYPASS.128 [R219+0xc000], [R8.64], P6 ;  /* 0x0c00000008db7fae */ /* 0x0003e8000b101c54 */
[----:B------:R1:W-:Y:S04]  /*0cd0*/  LDGSTS.E.BYPASS.128 [R218+0xc000], [R14.64], P1 ;  /* 0x0c0000000eda7fae */ /* 0x0003e80008901c54 */
[----:B------:R-:W0:Y:S04]  /*0ce0*/  LDGDEPBAR ;  /* 0x00000000000079af */ /* 0x000e280000000000 */
[----:B------:R3:W-:Y:S04]  /*0cf0*/  LDGSTS.E.BYPASS.128 [R13+0x18000], [R4.64+0x80], P4 ;  /* 0x18000080040d7fae */ /* 0x0007e8000a101c54 */
[----:B------:R4:W-:Y:S04]  /*0d00*/  LDGSTS.E.BYPASS.128 [R220+0x18000], [R6.64+0x80], P5 ;  /* 0x1800008006dc7fae */ /* 0x0009e8000a901c54 */
[----:B------:R1:W-:Y:S01]  /*0d10*/  LDGSTS.E.BYPASS.128 [R219+0x18000], [R8.64+0x80], P6 ;  /* 0x1800008008db7fae */ /* 0x0003e2000b101c54 */
[----:B------:R-:W-:-:S03]  /*0d20*/  PLOP3.LUT P6, PT, PT, PT, UP1, 0x80, 0x0 ;  /* 0x000000000000781c */ /* 0x000fc60003fcf018 */
[----:B------:R1:W-:Y:S01]  /*0d30*/  LDGSTS.E.BYPASS.128 [R218+0x18000], [R14.64+0x80], P1 ;  /* 0x180000800eda7fae */ /* 0x0003e20008901c54 */
[----:B------:R-:W-:-:S03]  /*0d40*/  ISETP.GE.U32.AND P1, PT, R230, UR16, PT ;  /* 0x00000010e6007c0c */ /* 0x000fc6000bf26070 */
[----:B------:R-:W0:Y:S01]  /*0d50*/  LDGDEPBAR ;  /* 0x00000000000079af */ /* 0x000e220000000000 */
[----:B------:R-:W-:-:S04]  /*0d60*/  ISETP.GE.AND.EX P1, PT, RZ, UR19, PT, P1 ;  /* 0x00000013ff007c0c */ /* 0x000fc8000bf26310 */
[----:B------:R-:W-:-:S04]  /*0d70*/  SEL R3, RZ, 0x10, P1 ;  /* 0x00000010ff037807 */ /* 0x000fc80000800000 */
[----:B---3--:R-:W-:Y:S02]  /*0d80*/  SEL R5, R3, RZ, P6 ;  /* 0x000000ff03057207 */ /* 0x008fe40003000000 */
[----:B----4-:R-:W-:-:S04]  /*0d90*/  IADD3 R6, P6, R38, UR8, RZ ;  /* 0x0000000826067c10 */ /* 0x010fc8000ffde0ff */
[----:B------:R-:W-:Y:S02]  /*0da0*/  IADD3.X R7, R40, UR9, RZ, P6, !PT ;  /* 0x0000000928077c10 */ /* 0x000fe4000b7fe4ff */
[----:B-1----:R-:W-:-:S04]  /*0db0*/  IADD3 R8, P6, R36, UR8, RZ ;  /* 0x0000000824087c10 */ /* 0x002fc8000ffde0ff */
[----:B------:R-:W-:Y:S02]  /*0dc0*/  IADD3.X R9, R37, UR9, RZ, P6, !PT ;  /* 0x0000000925097c10 */ /* 0x000fe4000b7fe4ff */
[----:B------:R-:W-:-:S04]  /*0dd0*/  IADD3 R14, P6, R32, UR8, RZ ;  /* 0x00000008200e7c10 */ /* 0x000fc8000ffde0ff */
[----:B------:R-:W-:Y:S02]  /*0de0*/  IADD3.X R15, R34, UR9, RZ, P6, !PT ;  /* 0x00000009220f7c10 */ /* 0x000fe4000b7fe4ff */
[----:B------:R-:W-:-:S04]  /*0df0*/  IADD3 R16, P6, R27, UR8, RZ ;  /* 0x000000081b107c10 */ /* 0x000fc8000ffde0ff */
[----:B------:R-:W-:Y:S02]  /*0e00*/  IADD3.X R17, R30, UR9, RZ, P6, !PT ;  /* 0x000000091e117c10 */ /* 0x000fe4000b7fe4ff */
[----:B------:R-:W-:-:S04]  /*0e10*/  IADD3 R197, P6, R197, R12, RZ ;  /* 0x0000000cc5c57210 */ /* 0x000fc80007fde0ff */
[----:B------:R-:W-:Y:S02]  /*0e20*/  IADD3.X R201, R201, UR26, RZ, P6, !PT ;  /* 0x0000001ac9c97c10 */ /* 0x000fe4000b7fe4ff */
[----:B--2---:R-:W-:-:S04]  /*0e30*/  LEA R18, P6, R197, UR10, 0x1 ;  /* 0x0000000ac5127c11 */ /* 0x004fc8000f8c08ff */
[----:B------:R-:W-:Y:S02]  /*0e40*/  LEA.HI.X R19, R197, UR11, R201, 0x1, P6 ;  /* 0x0000000bc5137c11 */ /* 0x000fe4000b0f0cc9 */
[----:B------:R-:W-:-:S04]  /*0e50*/  IADD3 R198, P6, R21, R12, RZ ;  /* 0x0000000c15c67210 */ /* 0x000fc80007fde0ff */
[----:B------:R-:W-:Y:S02]  /*0e60*/  IADD3.X R210, R210, UR26, RZ, P6, !PT ;  /* 0x0000001ad2d27c10 */ /* 0x000fe4000b7fe4ff */
[----:B------:R-:W-:-:S04]  /*0e70*/  LEA R20, P6, R198, UR10, 0x1 ;  /* 0x0000000ac6147c11 */ /* 0x000fc8000f8c08ff */
[----:B------:R-:W-:Y:S02]  /*0e80*/  LEA.HI.X R21, R198, UR11, R210, 0x1, P6 ;  /* 0x0000000bc6157c11 */ /* 0x000fe4000b0f0cd2 */
[----:B------:R-:W-:-:S04]  /*0e90*/  IADD3 R3, P6, R39, R12, RZ ;  /* 0x0000000c27037210 */ /* 0x000fc80007fde0ff */
[----:B------:R-:W-:Y:S02]  /*0ea0*/  IADD3.X R4, R28, UR26, RZ, P6, !PT ;  /* 0x0000001a1c047c10 */ /* 0x000fe4000b7fe4ff */
[----:B------:R-:W-:-:S04]  /*0eb0*/  ISETP.GE.U32.AND P6, PT, R231, UR16, PT ;  /* 0x00000010e7007c0c */ /* 0x000fc8000bfc6070 */
[----:B------:R-:W-:Y:S02]  /*0ec0*/  ISETP.GE.AND.EX P2, PT, RZ, UR19, PT, P6 ;  /* 0x00000013ff007c0c */ /* 0x000fe4000bf46360 */
[----:B------:R-:W-:Y:S02]  /*0ed0*/  PLOP3.LUT P6, PT, PT, PT, UP1, 0x80, 0x0 ;  /* 0x000000000000781c */ /* 0x000fe40003fcf018 */
[----:B------:R-:W-:Y:S02]  /*0ee0*/  SEL R10, RZ, 0x10, P2 ;  /* 0x00000010ff0a7807 */ /* 0x000fe40001000000 */
[----:B------:R-:W-:Y:S02]  /*0ef0*/  P2R R23, PR, RZ, 0x4 ;  /* 0x00000004ff177803 */ /* 0x000fe40000000000 */
[----:B------:R-:W-:Y:S02]  /*0f00*/  SEL R10, R10, RZ, P6 ;  /* 0x000000ff0a0a7207 */ /* 0x000fe40003000000 */
[----:B------:R-:W-:-:S04]  /*0f10*/  ISETP.GE.U32.AND P6, PT, R243, UR16, PT ;  /* 0x00000010f3007c0c */ /* 0x000fc8000bfc6070 */
[----:B------:R-:W-:Y:S02]  /*0f20*/  ISETP.GE.AND.EX P5, PT, RZ, UR19, PT, P6 ;  /* 0x00000013ff007c0c */ /* 0x000fe4000bfa6360 */
[----:B------:R-:W-:Y:S02]  /*0f30*/  PLOP3.LUT P6, PT, PT, PT, UP1, 0x80, 0x0 ;  /* 0x000000000000781c */ /* 0x000fe40003fcf018 */
[----:B------:R-:W-:Y:S02]  /*0f40*/  SEL R22, RZ, 0x10, P5 ;  /* 0x00000010ff167807 */ /* 0x000fe40002800000 */
[----:B------:R-:W-:Y:S02]  /*0f50*/  ISETP.NE.U32.AND P3, PT, R5, RZ, PT ;  /* 0x000000ff0500720c */ /* 0x000fe40003f65070 */
[----:B------:R-:W-:Y:S02]  /*0f60*/  SEL R24, R22, RZ, P6 ;  /* 0x000000ff16187207 */ /* 0x000fe40003000000 */
[----:B------:R-:W-:-:S02]  /*0f70*/  ISETP.GE.U32.AND P6, PT, R244, UR16, PT ;  /* 0x00000010f4007c0c */ /* 0x000fc4000bfc6070 */
[----:B------:R-:W-:Y:S02]  /*0f80*/  ISETP.NE.U32.AND P2, PT, R10, RZ, PT ;  /* 0x000000ff0a00720c */ /* 0x000fe40003f45070 */
[----:B------:R-:W-:Y:S02]  /*0f90*/  ISETP.GE.AND.EX P4, PT, RZ, UR19, PT, P6 ;  /* 0x00000013ff007c0c */ /* 0x000fe4000bf86360 */
[----:B------:R-:W-:Y:S02]  /*0fa0*/  PLOP3.LUT P6, PT, PT, PT, UP1, 0x80, 0x0 ;  /* 0x000000000000781c */ /* 0x000fe40003fcf018 */
[----:B------:R-:W-:Y:S02]  /*0fb0*/  SEL R22, RZ, 0x10, P4 ;  /* 0x00000010ff167807 */ /* 0x000fe40002000000 */
[----:B------:R-:W-:Y:S02]  /*0fc0*/  P2R R45, PR, RZ, 0x20 ;  /* 0x00000020ff2d7803 */ /* 0x000fe40000000000 */
[----:B------:R-:W-:Y:S01]  /*0fd0*/  SEL R25, R22, RZ, P6 ;  /* 0x000000ff16197207 */ /* 0x000fe20003000000 */
[----:B------:R-:W-:Y:S01]  /*0fe0*/  IMAD.U32 R22, RZ, RZ, UR26 ;  /* 0x0000001aff167e24 */ /* 0x000fe2000f8e00ff */
[----:B------:R-:W-:Y:S01]  /*0ff0*/  ISETP.NE.AND P5, PT, R23, RZ, PT ;  /* 0x000000ff1700720c */ /* 0x000fe20003fa5270 */
[----:B------:R-:W-:-:S03]  /*1000*/  IMAD.U32 R23, RZ, RZ, UR5 ;  /* 0x00000005ff177e24 */ /* 0x000fc6000f8e00ff */
[----:B------:R-:W-:Y:S02]  /*1010*/  ISETP.LT.U32.AND.EX P1, PT, R22, RZ, !P1, P0 ;  /* 0x000000ff1600720c */ /* 0x000fe40004f21100 */
[----:B------:R-:W-:Y:S02]  /*1020*/  ISETP.NE.U32.AND P6, PT, R25, RZ, PT ;  /* 0x000000ff1900720c */ /* 0x000fe40003fc5070 */
[----:B------:R-:W-:Y:S02]  /*1030*/  SEL R22, RZ, 0x10, !P1 ;  /* 0x00000010ff167807 */ /* 0x000fe40004800000 */
[----:B------:R-:W-:-:S07]  /*1040*/  P2R R44, PR, RZ, 0x20 ;  /* 0x00000020ff2c7803 */ /* 0x000fce0000000000 */
[----:B------:R-:W-:Y:S02]  /*1050*/  @P1 LOP3.LUT R0, R0, 0x1000, RZ, 0xfc, !PT ;  /* 0x0000100000001812 */ /* 0x000fe400078efcff */
[----:B------:R-:W-:-:S04]  /*1060*/  PLOP3.LUT P1, PT, PT, PT, UP1, 0x80, 0x0 ;  /* 0x000000000000781c */ /* 0x000fc80003f2f018 */
[----:B------:R-:W-:Y:S01]  /*1070*/  SEL R26, R22, RZ, P1 ;  /* 0x000000ff161a7207 */ /* 0x000fe20000800000 */
[----:B------:R-:W-:Y:S01]  /*1080*/  IMAD.U32 R22, RZ, RZ, UR4 ;  /* 0x00000004ff167e24 */ /* 0x000fe2000f8e00ff */
[----:B------:R-:W-:Y:S02]  /*1090*/  ISETP.NE.U32.AND P1, PT, R24, RZ, PT ;  /* 0x000000ff1800720c */ /* 0x000fe40003f25070 */
[----:B------:R-:W-:Y:S02]  /*10a0*/  ISETP.NE.U32.AND P5, PT, R26, RZ, PT ;  /* 0x000000ff1a00720c */ /* 0x000fe40003fa5070 */
[----:B------:R1:W2:Y:S01]  /*10b0*/  LDG.E R42, [R22.64] ;  /* 0x00000014162a7981 */ /* 0x0002a2000c1e1900 */
[----:B------:R-:W-:Y:S01]  /*10c0*/  IMAD.U32 R5, RZ, RZ, UR26 ;  /* 0x0000001aff057e24 */ /* 0x000fe2000f8e00ff */
[----:B------:R-:W-:Y:S01]  /*10d0*/  LOP3.LUT R0, R0, 0xfffff7ff, RZ, 0xc0, !PT ;  /* 0xfffff7ff00007812 */ /* 0x000fe200078ec0ff */
[----:B------:R-:W-:Y:S01]  /*10e0*/  IMAD.SHL.U32 R229, R82, 0x2, RZ ;  /* 0x0000000252e57824 */ /* 0x000fe200078e00ff */
[----:B------:R-:W-:Y:S06]  /*10f0*/  BAR.SYNC 0x0 ;  /* 0x0000000000007b1d */ /* 0x000fec0000000000 */
[----:B------:R-:W-:Y:S01]  /*1100*/  @!PT LDS RZ, [RZ] ;  /* 0x00000000fffff984 */ /* 0x000fe20000000800 */
[----:B------:R-:W-:Y:S01]  /*1110*/  @!PT LDS RZ, [RZ] ;  /* 0x00000000fffff984 */ /* 0x000fe20000000800 */
[----:B------:R-:W-:Y:S01]  /*1120*/  @!PT LDS RZ, [RZ] ;  /* 0x00000000fffff984 */ /* 0x000fe20000000800 */
[----:B------:R3:W-:Y:S01]  /*1130*/  LDGSTS.E.BYPASS.128 [R13+0x2000], [R6.64], P3 ;  /* 0x02000000060d7fae */ /* 0x0007e20009901c54 */
[----:B------:R-:W-:-:S02]  /*1140*/  LOP3.LUT R10, R250, 0x80, RZ, 0xfc, !PT ;  /* 0x00000080fa0a7812 */ /* 0x000fc400078efcff */
[----:B------:R-:W-:Y:S01]  /*1150*/  LOP3.LUT R39, R39, 0x38, R228, 0xf8, !PT ;  /* 0x0000003827277812 */ /* 0x000fe200078ef8e4 */
[----:B------:R4:W-:Y:S01]  /*1160*/  LDGSTS.E.BYPASS.128 [R220+0x2000], [R8.64], P2 ;  /* 0x0200000008dc7fae */ /* 0x0009e20009101c54 */
[----:B------:R-:W-:-:S03]  /*1170*/  LOP3.LUT R229, R229, 0x6, RZ, 0xc0, !PT ;  /* 0x00000006e5e57812 */ /* 0x000fc600078ec0ff */
[----:B------:R1:W-:Y:S04]  /*1180*/  LDGSTS.E.BYPASS.128 [R219+0x2000], [R14.64], P1 ;  /* 0x020000000edb7fae */ /* 0x0003e80008901c54 */
[----:B------:R1:W-:Y:S04]  /*1190*/  LDGSTS.E.BYPASS.128 [R218+0x2000], [R16.64], P6 ;  /* 0x0200000010da7fae */ /* 0x0003e8000b101c54 */
[----:B------:R-:W0:Y:S04]  /*11a0*/  LDGDEPBAR ;  /* 0x00000000000079af */ /* 0x000e280000000000 */
[----:B------:R3:W-:Y:S04]  /*11b0*/  LDGSTS.E.BYPASS.128 [R13+0x8000], [R6.64+0x80], P3 ;  /* 0x08000080060d7fae */ /* 0x0007e80009901c54 */
[----:B------:R4:W-:Y:S04]  /*11c0*/  LDGSTS.E.BYPASS.128 [R220+0x8000], [R8.64+0x80], P2 ;  /* 0x0800008008dc7fae */ /* 0x0009e80009101c54 */
[----:B------:R1:W-:Y:S04]  /*11d0*/  LDGSTS.E.BYPASS.128 [R219+0x8000], [R14.64+0x80], P1 ;  /* 0x080000800edb7fae */ /* 0x0003e80008901c54 */
[----:B------:R1:W-:Y:S04]  /*11e0*/  LDGSTS.E.BYPASS.128 [R218+0x8000], [R16.64+0x80], P6 ;  /* 0x0800008010da7fae */ /* 0x0003e8000b101c54 */
[----:B------:R-:W0:Y:S04]  /*11f0*/  LDGDEPBAR ;  /* 0x00000000000079af */ /* 0x000e280000000000 */
[----:B------:R1:W-:Y:S01]  /*1200*/  LDGSTS.E.BYPASS.128 [R29+0x14000], [R18.64], P5 ;  /* 0x14000000121d7fae */ /* 0x0003e2000a901c54 */
[----:B------:R-:W-:-:S04]  /*1210*/  ISETP.NE.AND P5, PT, R44, RZ, PT ;  /* 0x000000ff2c00720c */ /* 0x000fc80003fa5270 */
[----:B------:R-:W-:-:S04]  /*1220*/  ISETP.LT.U32.AND.EX P5, PT, R5, RZ, !P5, P0 ;  /* 0x000000ff0500720c */ /* 0x000fc80006fa1100 */
[----:B------:R-:W-:-:S09]  /*1230*/  SEL R5, RZ, 0x10, !P5 ;  /* 0x00000010ff057807 */ /* 0x000fd20006800000 */
[----:B------:R-:W-:Y:S02]  /*1240*/  @P5 LOP3.LUT R0, R0, 0x800, RZ, 0xfc, !PT ;  /* 0x0000080000005812 */ /* 0x000fe400078efcff */
[----:B------:R-:W-:Y:S02]  /*1250*/  PLOP3.LUT P5, PT, PT, PT, UP1, 0x80, 0x0 ;  /* 0x000000000000781c */ /* 0x000fe40003faf018 */
[----:B------:R-:W-:Y:S02]  /*1260*/  LOP3.LUT R0, R0, 0xfffffbff, RZ, 0xc0, !PT ;  /* 0xfffffbff00007812 */ /* 0x000fe400078ec0ff */
[----:B------:R-:W-:Y:S02]  /*1270*/  SEL R5, R5, RZ, P5 ;  /* 0x000000ff05057207 */ /* 0x000fe40002800000 */
[----:B------:R-:W-:-:S04]  /*1280*/  IADD3 R199, P5, R199, R12, RZ ;  /* 0x0000000cc7c77210 */ /* 0x000fc80007fbe0ff */
[----:B------:R-:W-:Y:S02]  /*1290*/  IADD3.X R211, R211, UR26, RZ, P5, !PT ;  /* 0x0000001ad3d37c10 */ /* 0x000fe4000affe4ff */
[----:B------:R-:W-:Y:S01]  /*12a0*/  ISETP.NE.U32.AND P5, PT, R5, RZ, PT ;  /* 0x000000ff0500720c */ /* 0x000fe20003fa5070 */
[----:B------:R-:W-:-:S12]  /*12b0*/  IMAD.U32 R5, RZ, RZ, UR26 ;  /* 0x0000001aff057e24 */ /* 0x000fd8000f8e00ff */
[----:B------:R1:W-:Y:S01]  /*12c0*/  LDGSTS.E.BYPASS.128 [R31+0x14000], [R20.64], P5 ;  /* 0x14000000141f7fae */ /* 0x0003e2000a901c54 */
[----:B------:R-:W-:-:S04]  /*12d0*/  IADD3 R200, P5, R41, R12, RZ ;  /* 0x0000000c29c87210 */ /* 0x000fc80007fbe0ff */
[----:B------:R-:W-:Y:S02]  /*12e0*/  IADD3.X R212, R43, UR26, RZ, P5, !PT ;  /* 0x0000001a2bd47c10 */ /* 0x000fe4000affe4ff */
[----:B---3--:R-:W-:Y:S02]  /*12f0*/  LEA R6, P5, R199, UR10, 0x1 ;  /* 0x0000000ac7067c11 */ /* 0x008fe4000f8a08ff */
[----:B------:R-:W-:Y:S02]  /*1300*/  LOP3.LUT R43, R251, 0x80, RZ, 0xfc, !PT ;  /* 0x00000080fb2b7812 */ /* 0x000fe400078efcff */
[----:B------:R-:W-:Y:S01]  /*1310*/  LEA.HI.X R7, R199, UR11, R211, 0x1, P5 ;  /* 0x0000000bc7077c11 */ /* 0x000fe2000a8f0cd3 */
[----:B-1----:R-:W-:Y:S01]  /*1320*/  IMAD.U32 R21, RZ, RZ, UR26 ;  /* 0x0000001aff157e24 */ /* 0x002fe2000f8e00ff */
[----:B------:R-:W-:Y:S01]  /*1330*/  ISETP.NE.AND P5, PT, R45, RZ, PT ;  /* 0x000000ff2d00720c */ /* 0x000fe20003fa5270 */
[----:B------:R-:W-:Y:S01]  /*1340*/  IMAD.SHL.U32 R41, R43, 0x800, RZ ;  /* 0x000008002b297824 */ /* 0x000fe200078e00ff */
[----:B------:R-:W-:-:S02]  /*1350*/  SHF.L.U64.HI R20, R10, 0xb, RZ ;  /* 0x0000000b0a147819 */ /* 0x000fc400000102ff */
[----:B------:R-:W-:-:S04]  /*1360*/  ISETP.LT.U32.AND.EX P5, PT, R5, RZ, !P5, P0 ;  /* 0x000000ff0500720c */ /* 0x000fc80006fa1100 */
[----:B------:R-:W-:-:S09]  /*1370*/  SEL R5, RZ, 0x10, !P5 ;  /* 0x00000010ff057807 */ /* 0x000fd20006800000 */
[----:B------:R-:W-:Y:S02]  /*1380*/  @P5 LOP3.LUT R0, R0, 0x400, RZ, 0xfc, !PT ;  /* 0x0000040000005812 */ /* 0x000fe400078efcff */
[----:B------:R-:W-:Y:S02]  /*1390*/  PLOP3.LUT P5, PT, PT, PT, UP1, 0x80, 0x0 ;  /* 0x000000000000781c */ /* 0x000fe40003faf018 */
[----:B------:R-:W-:Y:S02]  /*13a0*/  LOP3.LUT R0, R0, 0xfffffdff, RZ, 0xc0, !PT ;  /* 0xfffffdff00007812 */ /* 0x000fe400078ec0ff */
[----:B------:R-:W-:Y:S02]  /*13b0*/  SEL R5, R5, RZ, P5 ;  /* 0x000000ff05057207 */ /* 0x000fe40002800000 */
[----:B------:R-:W-:-:S04]  /*13c0*/  LEA R22, P5, R200, UR10, 0x1 ;  /* 0x0000000ac8167c11 */ /* 0x000fc8000f8a08ff */
[----:B------:R-:W-:Y:S02]  /*13d0*/  LEA.HI.X R23, R200, UR11, R212, 0x1, P5 ;  /* 0x0000000bc8177c11 */ /* 0x000fe4000a8f0cd4 */
[----:B------:R-:W-:Y:S01]  /*13e0*/  ISETP.NE.U32.AND P5, PT, R5, RZ, PT ;  /* 0x000000ff0500720c */ /* 0x000fe20003fa5070 */
[----:B------:R-:W-:-:S05]  /*13f0*/  IMAD.U32 R5, RZ, RZ, UR26 ;  /* 0x0000001aff057e24 */ /* 0x000fca000f8e00ff */
[----:B------:R-:W-:-:S04]  /*1400*/  ISETP.LT.U32.AND.EX P4, PT, R5, RZ, !P4, P0 ;  /* 0x000000ff0500720c */ /* 0x000fc80006781100 */
[----:B------:R-:W-:-:S03]  /*1410*/  SEL R5, RZ, 0x10, !P4 ;  /* 0x00000010ff057807 */ /* 0x000fc60006000000 */
[----:B------:R1:W-:Y:S06]  /*1420*/  LDGSTS.E.BYPASS.128 [R33+0x14000], [R6.64], P5 ;  /* 0x1400000006217fae */ /* 0x0003ec000a901c54 */
[----:B------:R-:W-:Y:S02]  /*1430*/  @P4 LOP3.LUT R0, R0, 0x200, RZ, 0xfc, !PT ;  /* 0x0000020000004812 */ /* 0x000fe400078efcff */
[----:B------:R-:W-:Y:S01]  /*1440*/  PLOP3.LUT P4, PT, PT, PT, UP1, 0x80, 0x0 ;  /* 0x000000000000781c */ /* 0x000fe20003f8f018 */
[----:B------:R-:W-:Y:S01]  /*1450*/  UISETP.GT.AND UP1, UPT, UR17, 0xbf, UPT ;  /* 0x000000bf1100788c */ /* 0x000fe2000bf24270 */
[----:B------:R-:W-:-:S02]  /*1460*/  LOP3.LUT R0, R0, 0xfffffeff, RZ, 0xc0, !PT ;  /* 0xfffffeff00007812 */ /* 0x000fc400078ec0ff */
[----:B------:R-:W-:Y:S02]  /*1470*/  SEL R5, R5, RZ, P4 ;  /* 0x000000ff05057207 */ /* 0x000fe40002000000 */
[----:B----4-:R-:W-:Y:S01]  /*1480*/  IADD3 R8, P4, R38, UR12, RZ ;  /* 0x0000000c26087c10 */ /* 0x010fe2000ff9e0ff */
[C---:B------:R-:W-:Y:S01]  /*1490*/  IMAD.SHL.U32 R38, R39.reuse, 0x2, RZ ;  /* 0x0000000227267824 */ /* 0x040fe200078e00ff */
[----:B------:R-:W-:Y:S02]  /*14a0*/  SHF.L.U64.HI R39, R39, 0x1, R28 ;  /* 0x0000000127277819 */ /* 0x000fe4000001021c */
[----:B------:R-:W-:Y:S02]  /*14b0*/  IADD3.X R9, R40, UR13, RZ, P4, !PT ;  /* 0x0000000d28097c10 */ /* 0x000fe4000a7fe4ff */
[----:B------:R-:W-:-:S13]  /*14c0*/  ISETP.NE.U32.AND P4, PT, R5, RZ, PT ;  /* 0x000000ff0500720c */ /* 0x000fda0003f85070 */
[----:B------:R3:W-:Y:S01]  /*14d0*/  LDGSTS.E.BYPASS.128 [R35+0x14000], [R22.64], P4 ;  /* 0x1400000016237fae */ /* 0x0007e2000a101c54 */
[----:B------:R-:W-:-:S03]  /*14e0*/  IADD3 R14, P4, R36, UR12, RZ ;  /* 0x0000000c240e7c10 */ /* 0x000fc6000ff9e0ff */
[----:B------:R-:W0:Y:S01]  /*14f0*/  LDGDEPBAR ;  /* 0x00000000000079af */ /* 0x000e220000000000 */
[----:B------:R-:W-:Y:S01]  /*1500*/  IADD3.X R15, R37, UR13, RZ, P4, !PT ;  /* 0x0000000d250f7c10 */ /* 0x000fe2000a7fe4ff */
[----:B------:R-:W-:Y:S01]  /*1510*/  IMAD.SHL.U32 R37, R10, 0x800, RZ ;  /* 0x000008000a257824 */ /* 0x000fe200078e00ff */
[----:B------:R-:W-:Y:S01]  /*1520*/  IADD3 R16, P4, R32, UR12, RZ ;  /* 0x0000000c20107c10 */ /* 0x000fe2000ff9e0ff */
[----:B------:R4:W-:Y:S03]  /*1530*/  LDGSTS.E.BYPASS.128 [R13+0xe000], [R8.64], P3 ;  /* 0x0e000000080d7fae */ /* 0x0009e60009901c54 */
[----:B------:R-:W-:Y:S01]  /*1540*/  IADD3.X R17, R34, UR13, RZ, P4, !PT ;  /* 0x0000000d22117c10 */ /* 0x000fe2000a7fe4ff */
[----:B------:R4:W-:Y:S01]  /*1550*/  LDGSTS.E.BYPASS.128 [R220+0xe000], [R14.64], P2 ;  /* 0x0e0000000edc7fae */ /* 0x0009e20009101c54 */
[----:B------:R-:W-:Y:S01]  /*1560*/  IADD3 R18, P4, R27, UR12, RZ ;  /* 0x0000000c1b127c10 */ /* 0x000fe2000ff9e0ff */
[----:B---3--:R-:W-:-:S02]  /*1570*/  IMAD.U32 R23, RZ, RZ, UR26 ;  /* 0x0000001aff177e24 */ /* 0x008fc4000f8e00ff */
[----:B------:R3:W-:Y:S01]  /*1580*/  LDGSTS.E.BYPASS.128 [R219+0xe000], [R16.64], P1 ;  /* 0x0e00000010db7fae */ /* 0x0007e20008901c54 */
[----:B------:R-:W-:Y:S01]  /*1590*/  IADD3.X R19, R30, UR13, RZ, P4, !PT ;  /* 0x0000000d1e137c10 */ /* 0x000fe2000a7fe4ff */
[----:B------:R-:W-:Y:S01]  /*15a0*/  IMAD.U32 R22, RZ, RZ, UR26 ;  /* 0x0000001aff167e24 */ /* 0x000fe2000f8e00ff */
[C---:B------:R-:W-:Y:S02]  /*15b0*/  IADD3 R5, P4, R37.reuse, R12, RZ ;  /* 0x0000000c25057210 */ /* 0x040fe40007f9e0ff */
[--C-:B------:R-:W-:Y:S01]  /*15c0*/  LOP3.LUT R37, R37, 0x38, R228.reuse, 0xf8, !PT ;  /* 0x0000003825257812 */ /* 0x100fe200078ef8e4 */
[----:B------:R3:W-:Y:S01]  /*15d0*/  LDGSTS.E.BYPASS.128 [R218+0xe000], [R18.64], P6 ;  /* 0x0e00000012da7fae */ /* 0x0007e2000b101c54 */
[----:B-1----:R-:W-:Y:S02]  /*15e0*/  IADD3.X R6, R20, UR26, RZ, P4, !PT ;  /* 0x0000001a14067c10 */ /* 0x002fe4000a7fe4ff */
[----:B------:R-:W-:Y:S01]  /*15f0*/  LOP3.LUT R30, R41, 0x38, R228, 0xf8, !PT ;  /* 0x00000038291e7812 */ /* 0x000fe200078ef8e4 */
[----:B------:R-:W0:Y:S01]  /*1600*/  LDGDEPBAR ;  /* 0x00000000000079af */ /* 0x000e220000000000 */
[C---:B------:R-:W-:Y:S01]  /*1610*/  IMAD.SHL.U32 R36, R37.reuse, 0x2, RZ ;  /* 0x0000000225247824 */ /* 0x040fe200078e00ff */
[----:B------:R-:W-:-:S02]  /*1620*/  SHF.L.U64.HI R37, R37, 0x1, R20 ;  /* 0x0000000125257819 */ /* 0x000fc40000010214 */
[----:B------:R1:W-:Y:S01]  /*1630*/  LDGSTS.E.BYPASS.128 [R13+0x1a000], [R8.64+0x80], P3 ;  /* 0x1a000080080d7fae */ /* 0x0003e20009901c54 */
[----:B------:R-:W-:-:S03]  /*1640*/  IMAD.SHL.U32 R28, R30, 0x2, RZ ;  /* 0x000000021e1c7824 */ /* 0x000fc600078e00ff */
[----:B------:R4:W-:Y:S01]  /*1650*/  LDGSTS.E.BYPASS.128 [R220+0x1a000], [R14.64+0x80], P2 ;  /* 0x1a0000800edc7fae */ /* 0x0009e20009101c54 */
[C---:B------:R-:W-:Y:S02]  /*1660*/  ISETP.GE.U32.AND P2, PT, R43.reuse, UR16, PT ;  /* 0x000000102b007c0c */ /* 0x040fe4000bf46070 */
[----:B------:R-:W-:Y:S01]  /*1670*/  SHF.L.U64.HI R43, R43, 0xb, RZ ;  /* 0x0000000b2b2b7819 */ /* 0x000fe200000102ff */
[----:B------:R3:W-:Y:S01]  /*1680*/  LDGSTS.E.BYPASS.128 [R219+0x1a000], [R16.64+0x80], P1 ;  /* 0x1a00008010db7fae */ /* 0x0007e20008901c54 */
[----:B------:R-:W-:Y:S02]  /*1690*/  ISETP.GE.U32.AND P1, PT, R47, UR16, PT ;  /* 0x000000102f007c0c */ /* 0x000fe4000bf26070 */
[----:B------:R-:W-:Y:S01]  /*16a0*/  LOP3.LUT R47, R245, 0x80, RZ, 0xfc, !PT ;  /* 0x00000080f52f7812 */ /* 0x000fe200078efcff */
[----:B------:R1:W-:Y:S01]  /*16b0*/  LDGSTS.E.BYPASS.128 [R218+0x1a000], [R18.64+0x80], P6 ;  /* 0x1a00008012da7fae */ /* 0x0003e2000b101c54 */
[----:B------:R-:W-:Y:S02]  /*16c0*/  ISETP.GE.AND.EX P1, PT, RZ, UR19, PT, P1 ;  /* 0x00000013ff007c0c */ /* 0x000fe4000bf26310 */
[C---:B------:R-:W-:Y:S01]  /*16d0*/  ISETP.GE.U32.AND P6, PT, R47.reuse, UR16, PT ;  /* 0x000000102f007c0c */ /* 0x040fe2000bfc6070 */
[----:B------:R-:W-:Y:S01]  /*16e0*/  IMAD.SHL.U32 R45, R47, 0x800, RZ ;  /* 0x000008002f2d7824 */ /* 0x000fe200078e00ff */
[----:B------:R-:W-:Y:S01]  /*16f0*/  ISETP.LT.U32.AND.EX P5, PT, R21, RZ, !P1, P0 ;  /* 0x000000ff1500720c */ /* 0x000fe20004fa1100 */
[----:B------:R-:W0:Y:S01]  /*1700*/  LDGDEPBAR ;  /* 0x00000000000079af */ /* 0x000e220000000000 */
[----:B------:R-:W-:-:S02]  /*1710*/  SEL R7, RZ, 0x10, P1 ;  /* 0x00000010ff077807 */ /* 0x000fc40000800000 */
[----:B------:R-:W-:Y:S02]  /*1720*/  ISETP.GE.U32.AND P1, PT, R10, UR16, PT ;  /* 0x000000100a007c0c */ /* 0x000fe4000bf26070 */
[----:B----4-:R-:W-:Y:S01]  /*1730*/  P2R R14, PR, RZ, 0x20 ;  /* 0x00000020ff0e7803 */ /* 0x010fe20000000000 */
[----:B------:R-:W-:Y:S06]  /*1740*/  BAR.SYNC 0x0 ;  /* 0x0000000000007b1d */ /* 0x000fec0000000000 */
[----:B------:R-:W-:Y:S02]  /*1750*/  @P5 LOP3.LUT R0, R0, 0x100, RZ, 0xfc, !PT ;  /* 0x0000010000005812 */ /* 0x000fe400078efcff */
[----:B------:R-:W-:-:S02]  /*1760*/  ISETP.GE.AND.EX P5, PT, RZ, UR19, PT, P2 ;  /* 0x00000013ff007c0c */ /* 0x000fc4000bfa6320 */
[----:B------:R-:W-:Y:S02]  /*1770*/  ISETP.GE.AND.EX P1, PT, RZ, UR19, PT, P1 ;  /* 0x00000013ff007c0c */ /* 0x000fe4000bf26310 */
[----:B------:R-:W-:Y:S02]  /*1780*/  ISETP.GE.AND.EX P6, PT, RZ, UR19, PT, P6 ;  /* 0x00000013ff007c0c */ /* 0x000fe4000bfc6360 */
[----:B------:R-:W-:Y:S02]  /*1790*/  ISETP.LT.U32.AND.EX P4, PT, R23, RZ, !P5, P0 ;  /* 0x000000ff1700720c */ /* 0x000fe40006f81100 */
[----:B------:R-:W-:Y:S02]  /*17a0*/  SEL R10, RZ, 0x10, P5 ;  /* 0x00000010ff0a7807 */ /* 0x000fe40002800000 */
[----:B------:R-:W-:Y:S02]  /*17b0*/  ISETP.LT.U32.AND.EX P2, PT, R21, RZ, !P1, P0 ;  /* 0x000000ff1500720c */ /* 0x000fe40004f41100 */
[----:B------:R-:W-:-:S02]  /*17c0*/  ISETP.LT.U32.AND.EX P3, PT, R22, RZ, !P6, P0 ;  /* 0x000000ff1600720c */ /* 0x000fc40007761100 */
[----:B------:R-:W-:Y:S02]  /*17d0*/  ISETP.NE.AND P5, PT, R14, RZ, PT ;  /* 0x000000ff0e00720c */ /* 0x000fe40003fa5270 */
[----:B------:R-:W-:Y:S02]  /*17e0*/  IADD3 R14, P0, R38, UR8, RZ ;  /* 0x00000008260e7c10 */ /* 0x000fe4000ff1e0ff */
[----:B------:R-:W-:Y:S02]  /*17f0*/  LOP3.LUT R34, R45, 0x38, R228, 0xf8, !PT ;  /* 0x000000382d227812 */ /* 0x000fe400078ef8e4 */
[----:B------:R-:W-:Y:S02]  /*1800*/  IADD3.X R15, R39, UR9, RZ, P0, !PT ;  /* 0x00000009270f7c10 */ /* 0x000fe400087fe4ff */
[----:B---3--:R-:W-:Y:S01]  /*1810*/  IADD3 R16, P0, R36, UR8, RZ ;  /* 0x0000000824107c10 */ /* 0x008fe2000ff1e0ff */
[----:B------:R-:W-:Y:S01]  /*1820*/  IMAD.SHL.U32 R32, R34, 0x2, RZ ;  /* 0x0000000222207824 */ /* 0x000fe200078e00ff */
[----:B------:R-:W-:-:S02]  /*1830*/  SHF.L.U64.HI R47, R47, 0xb, RZ ;  /* 0x0000000b2f2f7819 */ /* 0x000fc400000102ff */
[----:B------:R-:W-:Y:S02]  /*1840*/  IADD3.X R17, R37, UR9, RZ, P0, !PT ;  /* 0x0000000925117c10 */ /* 0x000fe400087fe4ff */
[----:B------:R-:W-:Y:S02]  /*1850*/  SHF.L.U64.HI R34, R34, 0x1, R47 ;  /* 0x0000000122227819 */ /* 0x000fe4000001022f */
[----:B-1----:R-:W-:Y:S02]  /*1860*/  IADD3 R18, P0, R32, UR8, RZ ;  /* 0x0000000820127c10 */ /* 0x002fe4000ff1e0ff */
[----:B------:R-:W-:Y:S02]  /*1870*/  SHF.L.U64.HI R30, R30, 0x1, R43 ;  /* 0x000000011e1e7819 */ /* 0x000fe4000001022b */
[----:B------:R-:W-:Y:S02]  /*1880*/  IADD3.X R19, R34, UR9, RZ, P0, !PT ;  /* 0x0000000922137c10 */ /* 0x000fe400087fe4ff */
[----:B------:R-:W-:-:S02]  /*1890*/  IADD3 R20, P0, R28, UR8, RZ ;  /* 0x000000081c147c10 */ /* 0x000fc4000ff1e0ff */
[----:B------:R-:W-:Y:S02]  /*18a0*/  SEL R8, RZ, 0x10, P1 ;  /* 0x00000010ff087807 */ /* 0x000fe40000800000 */
[----:B------:R-:W-:Y:S02]  /*18b0*/  IADD3.X R21, R30, UR9, RZ, P0, !PT ;  /* 0x000000091e157c10 */ /* 0x000fe400087fe4ff */
[C---:B------:R-:W-:Y:S02]  /*18c0*/  LEA R22, P0, R3.reuse, UR10, 0x1 ;  /* 0x0000000a03167c11 */ /* 0x040fe4000f8008ff */
[----:B------:R-:W-:Y:S02]  /*18d0*/  SEL R9, RZ, 0x10, P6 ;  /* 0x00000010ff097807 */ /* 0x000fe40003000000 */
[----:B------:R-:W-:Y:S02]  /*18e0*/  LEA.HI.X R23, R3, UR11, R4, 0x1, P0 ;  /* 0x0000000b03177c11 */ /* 0x000fe400080f0c04 */
[----:B------:R-:W-:-:S02]  /*18f0*/  LEA R24, P0, R5, UR10, 0x1 ;  /* 0x0000000a05187c11 */ /* 0x000fc4000f8008ff */
[----:B------:R-:W-:Y:S02]  /*1900*/  SEL R26, RZ, 0x10, !P5 ;  /* 0x00000010ff1a7807 */ /* 0x000fe40006800000 */
[----:B------:R-:W-:Y:S01]  /*1910*/  LEA.HI.X R25, R5, UR11, R6, 0x1, P0 ;  /* 0x0000000b05197c11 */ /* 0x000fe200080f0c06 */
[----:B--2---:R1:W2:Y:S01]  /*1920*/  R2UR UR4, R42 ;  /* 0x000000002a0473c2 */ /* 0x0042a200000e0000 */
[----:B------:R-:W-:Y:S02]  /*1930*/  PLOP3.LUT P0, PT, PT, PT, UP1, 0x80, 0x0 ;  /* 0x000000000000781c */ /* 0x000fe40003f0f018 */
[----:B------:R-:W-:Y:S02]  /*1940*/  SEL R27, RZ, 0x10, !P2 ;  /* 0x00000010ff1b7807 */ /* 0x000fe40005000000 */
[----:B------:R-:W-:Y:S02]  /*1950*/  SEL R7, R7, RZ, P0 ;  /* 0x000000ff07077207 */ /* 0x000fe40000000000 */
[----:B------:R-:W-:-:S02]  /*1960*/  PLOP3.LUT P0, PT, PT, PT, UP1, 0x80, 0x0 ;  /* 0x000000000000781c */ /* 0x000fc40003f0f018 */
[----:B------:R-:W-:Y:S02]  /*1970*/  ISETP.NE.U32.AND P5, PT, R7, RZ, PT ;  /* 0x000000ff0700720c */ /* 0x000fe40003fa5070 */
[----:B------:R-:W-:Y:S02]  /*1980*/  SEL R8, R8, RZ, P0 ;  /* 0x000000ff08087207 */ /* 0x000fe40000000000 */
[----:B------:R-:W-:Y:S02]  /*1990*/  PLOP3.LUT P0, PT, PT, PT, UP1, 0x80, 0x0 ;  /* 0x000000000000781c */ /* 0x000fe40003f0f018 */
[----:B------:R-:W-:Y:S02]  /*19a0*/  ISETP.NE.U32.AND P6, PT, R8, RZ, PT ;  /* 0x000000ff0800720c */ /* 0x000fe40003fc5070 */
[----:B------:R-:W-:Y:S02]  /*19b0*/  SEL R9, R9, RZ, P0 ;  /* 0x000000ff09097207 */ /* 0x000fe40000000000 */
[----:B------:R-:W-:-:S02]  /*19c0*/  PLOP3.LUT P0, PT, PT, PT, UP1, 0x80, 0x0 ;  /* 0x000000000000781c */ /* 0x000fc40003f0f018 */
[----:B------:R-:W-:Y:S01]  /*19d0*/  ISETP.NE.U32.AND P1, PT, R9, RZ, PT ;  /* 0x000000ff0900720c */ /* 0x000fe20003f25070 */
[----:B------:R-:W-:Y:S01]  /*19e0*/  @!PT LDS RZ, [RZ] ;  /* 0x00000000fffff984 */ /* 0x000fe20000000800 */
[----:B------:R-:W-:Y:S01]  /*19f0*/  @!PT LDS RZ, [RZ] ;  /* 0x00000000fffff984 */ /* 0x000fe20000000800 */
[----:B------:R-:W-:Y:S01]  /*1a00*/  @!PT LDS RZ, [RZ] ;  /* 0x00000000fffff984 */ /* 0x000fe20000000800 */
[----:B------:R3:W-:Y:S01]  /*1a10*/  LDGSTS.E.BYPASS.128 [R13+0x4000], [R14.64], P5 ;  /* 0x040000000e0d7fae */ /* 0x0007e2000a901c54 */
[----:B------:R-:W-:Y:S02]  /*1a20*/  SEL R10, R10, RZ, P0 ;  /* 0x000000ff0a0a7207 */ /* 0x000fe40000000000 */
[----:B------:R-:W-:Y:S02]  /*1a30*/  PLOP3.LUT P0, PT, PT, PT, UP1, 0x80, 0x0 ;  /* 0x000000000000781c */ /* 0x000fe40003f0f018 */
[----:B------:R-:W-:Y:S01]  /*1a40*/  LOP3.LUT R0, R0, 0xffffff7f, RZ, 0xc0, !PT ;  /* 0xffffff7f00007812 */ /* 0x000fe200078ec0ff */
[----:B------:R4:W-:Y:S01]  /*1a50*/  LDGSTS.E.BYPASS.128 [R220+0x4000], [R16.64], P6 ;  /* 0x0400000010dc7fae */ /* 0x0009e2000b101c54 */
[----:B------:R-:W-:Y:S02]  /*1a60*/  SEL R26, R26, RZ, P0 ;  /* 0x000000ff1a1a7207 */ /* 0x000fe40000000000 */
[----:B------:R-:W-:-:S02]  /*1a70*/  PLOP3.LUT P0, PT, PT, PT, UP1, 0x80, 0x0 ;  /* 0x000000000000781c */ /* 0x000fc40003f0f018 */
[----:B------:R-:W-:Y:S01]  /*1a80*/  @P2 LOP3.LUT R0, R0, 0x80, RZ, 0xfc, !PT ;  /* 0x0000008000002812 */ /* 0x000fe200078efcff */
[----:B------:R1:W-:Y:S01]  /*1a90*/  LDGSTS.E.BYPASS.128 [R219+0x4000], [R18.64], P1 ;  /* 0x0400000012db7fae */ /* 0x0003e20008901c54 */
[----:B------:R-:W-:Y:S02]  /*1aa0*/  SEL R27, R27, RZ, P0 ;  /* 0x000000ff1b1b7207 */ /* 0x000fe40000000000 */
[----:B------:R-:W-:Y:S02]  /*1ab0*/  ISETP.NE.U32.AND P0, PT, R10, RZ, PT ;  /* 0x000000ff0a00720c */ /* 0x000fe40003f05070 */
[----:B------:R-:W-:Y:S02]  /*1ac0*/  ISETP.NE.U32.AND P2, PT, R26, RZ, PT ;  /* 0x000000ff1a00720c */ /* 0x000fe40003f45070 */
[----:B------:R-:W-:Y:S02]  /*1ad0*/  LOP3.LUT R0, R0, 0xffffffbf, RZ, 0xc0, !PT ;  /* 0xffffffbf00007812 */ /* 0x000fe400078ec0ff */
[----:B------:R-:W-:-:S02]  /*1ae0*/  SEL R9, RZ, 0x10, !P3 ;  /* 0x00000010ff097807 */ /* 0x000fc40005800000 */
[----:B------:R-:W-:Y:S02]  /*1af0*/  @P3 LOP3.LUT R0, R0, 0x40, RZ, 0xfc, !PT ;  /* 0x0000004000003812 */ /* 0x000fe400078efcff */
[----:B------:R-:W-:Y:S02]  /*1b00*/  PLOP3.LUT P3, PT, PT, PT, UP1, 0x80, 0x0 ;  /* 0x000000000000781c */ /* 0x000fe40003f6f018 */
[----:B------:R-:W-:Y:S01]  /*1b10*/  LOP3.LUT R0, R0, 0xfffffff7, RZ, 0xc0, !PT ;  /* 0xfffffff700007812 */ /* 0x000fe200078ec0ff */
[----:B------:R1:W-:Y:S03]  /*1b20*/  LDGSTS.E.BYPASS.128 [R218+0x4000], [R20.64], P0 ;  /* 0x0400000014da7fae */ /* 0x0003e60008101c54 */
[----:B------:R-:W-:Y:S01]  /*1b30*/  @P4 LOP3.LUT R0, R0, 0x8, RZ, 0xfc, !PT ;  /* 0x0000000800004812 */ /* 0x000fe200078efcff */
[----:B------:R-:W0:Y:S04]  /*1b40*/  LDGDEPBAR ;  /* 0x00000000000079af */ /* 0x000e280000000000 */
[----:B------:R3:W-:Y:S04]  /*1b50*/  LDGSTS.E.BYPASS.128 [R13+0xa000], [R14.64+0x80], P5 ;  /* 0x0a0000800e0d7fae */ /* 0x0007e8000a901c54 */
[----:B------:R4:W-:Y:S04]  /*1b60*/  LDGSTS.E.BYPASS.128 [R220+0xa000], [R16.64+0x80], P6 ;  /* 0x0a00008010dc7fae */ /* 0x0009e8000b101c54 */
[----:B------:R1:W-:Y:S04]  /*1b70*/  LDGSTS.E.BYPASS.128 [R219+0xa000], [R18.64+0x80], P1 ;  /* 0x0a00008012db7fae */ /* 0x0003e80008901c54 */
[----:B------:R1:W-:Y:S01]  /*1b80*/  LDGSTS.E.BYPASS.128 [R218+0xa000], [R20.64+0x80], P0 ;  /* 0x0a00008014da7fae */ /* 0x0003e20008101c54 */
[----:B---3--:R-:W-:-:S02]  /*1b90*/  SEL R14, R9, RZ, P3 ;  /* 0x000000ff090e7207 */ /* 0x008fc40001800000 */
[----:B------:R-:W-:Y:S01]  /*1ba0*/  IADD3 R9, P3, R41, R12, RZ ;  /* 0x0000000c29097210 */ /* 0x000fe20007f7e0ff */
[----:B------:R-:W0:Y:S03]  /*1bb0*/  LDGDEPBAR ;  /* 0x00000000000079af */ /* 0x000e260000000000 */
[----:B------:R-:W-:Y:S01]  /*1bc0*/  IADD3.X R10, R43, UR26, RZ, P3, !PT ;  /* 0x0000001a2b0a7c10 */ /* 0x000fe20009ffe4ff */
[----:B------:R3:W-:Y:S01]  /*1bd0*/  LDGSTS.E.BYPASS.128 [R29+0x16000], [R22.64], P2 ;  /* 0x16000000161d7fae */ /* 0x0007e20009101c54 */
[----:B------:R-:W-:Y:S02]  /*1be0*/  ISETP.NE.U32.AND P2, PT, R27, RZ, PT ;  /* 0x000000ff1b00720c */ /* 0x000fe40003f45070 */
[----:B------:R-:W-:Y:S02]  /*1bf0*/  ISETP.NE.U32.AND P3, PT, R14, RZ, PT ;  /* 0x000000ff0e00720c */ /* 0x000fe40003f65070 */
[----:B-1----:R-:W-:-:S02]  /*1c00*/  SEL R20, RZ, 0x10, !P4 ;  /* 0x00000010ff147807 */ /* 0x002fc40006000000 */
[----:B------:R-:W-:-:S07]  /*1c10*/  PLOP3.LUT P4, PT, PT, PT, UP1, 0x80, 0x0 ;  /* 0x000000000000781c */ /* 0x000fce0003f8f018 */
[----:B------:R1:W-:Y:S01]  /*1c20*/  LDGSTS.E.BYPASS.128 [R31+0x16000], [R24.64], P2 ;  /* 0x16000000181f7fae */ /* 0x0003e20009101c54 */
[----:B------:R-:W-:-:S04]  /*1c30*/  IADD3 R7, P2, R45, R12, RZ ;  /* 0x0000000c2d077210 */ /* 0x000fc80007f5e0ff */
[----:B------:R-:W-:Y:S02]  /*1c40*/  IADD3.X R8, R47, UR26, RZ, P2, !PT ;  /* 0x0000001a2f087c10 */ /* 0x000fe400097fe4ff */
[----:B------:R-:W-:-:S04]  /*1c50*/  LEA R26, P2, R7, UR10, 0x1 ;  /* 0x0000000a071a7c11 */ /* 0x000fc8000f8408ff */
[----:B------:R-:W-:Y:S02]  /*1c60*/  LEA.HI.X R27, R7, UR11, R8, 0x1, P2 ;  /* 0x0000000b071b7c11 */ /* 0x000fe400090f0c08 */
[----:B-1----:R-:W-:Y:S02]  /*1c70*/  SEL R24, R20, RZ, P4 ;  /* 0x000000ff14187207 */ /* 0x002fe40002000000 */
[----:B------:R-:W-:Y:S01]  /*1c80*/  IADD3 R20, P4, R28, UR12, RZ ;  /* 0x0000000c1c147c10 */ /* 0x000fe2000ff9e0ff */
[----:B------:R1:W-:Y:S01]  /*1c90*/  LDGSTS.E.BYPASS.128 [R33+0x16000], [R26.64], P3 ;  /* 0x160000001a217fae */ /* 0x0003e20009901c54 */
[----:B------:R-:W-:Y:S02]  /*1ca0*/  IADD3 R14, P3, R38, UR12, RZ ;  /* 0x0000000c260e7c10 */ /* 0x000fe4000ff7e0ff */
[----:B------:R-:W-:Y:S02]  /*1cb0*/  IADD3.X R21, R30, UR13, RZ, P4, !PT ;  /* 0x0000000d1e157c10 */ /* 0x000fe4000a7fe4ff */
[----:B------:R-:W-:-:S02]  /*1cc0*/  IADD3.X R15, R39, UR13, RZ, P3, !PT ;  /* 0x0000000d270f7c10 */ /* 0x000fc40009ffe4ff */
[----:B----4-:R-:W-:Y:S02]  /*1cd0*/  IADD3 R16, P3, R36, UR12, RZ ;  /* 0x0000000c24107c10 */ /* 0x010fe4000ff7e0ff */
[----:B------:R-:W-:Y:S02]  /*1ce0*/  ISETP.NE.U32.AND P4, PT, R24, RZ, PT ;  /* 0x000000ff1800720c */ /* 0x000fe40003f85070 */
[----:B------:R-:W-:Y:S02]  /*1cf0*/  IADD3.X R17, R37, UR13, RZ, P3, !PT ;  /* 0x0000000d25117c10 */ /* 0x000fe40009ffe4ff */
[----:B------:R-:W-:Y:S02]  /*1d00*/  IADD3 R18, P3, R32, UR12, RZ ;  /* 0x0000000c20127c10 */ /* 0x000fe4000ff7e0ff */
[----:B------:R-:W-:Y:S02]  /*1d10*/  ISETP.NE.AND P2, PT, R46, RZ, PT ;  /* 0x000000ff2e00720c */ /* 0x000fe40003f45270 */
[----:B------:R-:W-:-:S02]  /*1d20*/  IADD3.X R19, R34, UR13, RZ, P3, !PT ;  /* 0x0000000d22137c10 */ /* 0x000fc40009ffe4ff */
[----:B---3--:R-:W-:-:S04]  /*1d30*/  LEA R22, P3, R9, UR10, 0x1 ;  /* 0x0000000a09167c11 */ /* 0x008fc8000f8608ff */
[----:B------:R-:W-:Y:S02]  /*1d40*/  LEA.HI.X R23, R9, UR11, R10, 0x1, P3 ;  /* 0x0000000b09177c11 */ /* 0x000fe400098f0c0a */
[----:B------:R-:W-:-:S03]  /*1d50*/  ISETP.NE.AND P3, PT, R48, RZ, PT ;  /* 0x000000ff3000720c */ /* 0x000fc60003f65270 */
[----:B------:R3:W-:Y:S01]  /*1d60*/  LDGSTS.E.BYPASS.128 [R35+0x16000], [R22.64], P4 ;  /* 0x1600000016237fae */ /* 0x0007e2000a101c54 */
[----:B------:R-:W-:-:S03]  /*1d70*/  ISETP.NE.AND P4, PT, R49, RZ, PT ;  /* 0x000000ff3100720c */ /* 0x000fc60003f85270 */
[----:B------:R-:W0:Y:S04]  /*1d80*/  LDGDEPBAR ;  /* 0x00000000000079af */ /* 0x000e280000000000 */
[----:B------:R4:W-:Y:S04]  /*1d90*/  LDGSTS.E.BYPASS.128 [R13+0x10000], [R14.64], P5 ;  /* 0x100000000e0d7fae */ /* 0x0009e8000a901c54 */
[----:B------:R1:W-:Y:S01]  /*1da0*/  LDGSTS.E.BYPASS.128 [R220+0x10000], [R16.64], P6 ;  /* 0x1000000010dc7fae */ /* 0x0003e2000b101c54 */
[--C-:B---3--:R-:W-:Y:S02]  /*1db0*/  SHF.R.U32.HI R23, RZ, 0x5, R82.reuse ;  /* 0x00000005ff177819 */ /* 0x108fe40000011652 */
[----:B------:R-:W-:Y:S01]  /*1dc0*/  SHF.R.U32.HI R22, RZ, 0x2, R82 ;  /* 0x00000002ff167819 */ /* 0x000fe20000011652 */
[----:B------:R1:W-:Y:S01]  /*1dd0*/  LDGSTS.E.BYPASS.128 [R219+0x10000], [R18.64], P1 ;  /* 0x1000000012db7fae */ /* 0x0003e20008901c54 */
[----:B------:R-:W-:-:S02]  /*1de0*/  SGXT.U32 R23, R23, 0x2 ;  /* 0x000000021717781a */ /* 0x000fc40000000000 */
[----:B------:R-:W-:Y:S01]  /*1df0*/  SGXT.U32 R22, R22, 0x3 ;  /* 0x000000031616781a */ /* 0x000fe20000000000 */
[----:B------:R1:W-:Y:S04]  /*1e00*/  LDGSTS.E.BYPASS.128 [R218+0x10000], [R20.64], P0 ;  /* 0x1000000014da7fae */ /* 0x0003e80008101c54 */
[----:B------:R-:W0:Y:S04]  /*1e10*/  LDGDEPBAR ;  /* 0x00000000000079af */ /* 0x000e280000000000 */
[----:B------:R4:W-:Y:S01]  /*1e20*/  LDGSTS.E.BYPASS.128 [R13+0x1c000], [R14.64+0x80], P5 ;  /* 0x1c0000800e0d7fae */ /* 0x0009e2000a901c54 */
[----:B------:R-:W-:-:S03]  /*1e30*/  ISETP.NE.AND P5, PT, R50, RZ, PT ;  /* 0x000000ff3200720c */ /* 0x000fc60003fa5270 */
[----:B------:R1:W-:Y:S04]  /*1e40*/  LDGSTS.E.BYPASS.128 [R220+0x1c000], [R16.64+0x80], P6 ;  /* 0x1c00008010dc7fae */ /* 0x0003e8000b101c54 */
[----:B------:R1:W-:Y:S01]  /*1e50*/  LDGSTS.E.BYPASS.128 [R219+0x1c000], [R18.64+0x80], P1 ;  /* 0x1c00008012db7fae */ /* 0x0003e20008901c54 */
[----:B------:R-:W-:-:S03]  /*1e60*/  PLOP3.LUT P1, PT, PT, PT, UP0, 0x80, 0x0 ;  /* 0x000000000000781c */ /* 0x000fc60003f2f008 */
[----:B------:R1:W-:Y:S01]  /*1e70*/  LDGSTS.E.BYPASS.128 [R218+0x1c000], [R20.64+0x80], P0 ;  /* 0x1c00008014da7fae */ /* 0x0003e20008101c54 */
[----:B----4-:R-:W-:Y:S01]  /*1e80*/  IMAD.U32 R14, RZ, RZ, UR26 ;  /* 0x0000001aff0e7e24 */ /* 0x010fe2000f8e00ff */
[----:B------:R-:W-:Y:S01]  /*1e90*/  ISETP.GE.U32.AND P0, PT, R12, 0x80, PT ;  /* 0x000000800c00780c */ /* 0x000fe20003f06070 */
[----:B------:R-:W-:Y:S01]  /*1ea0*/  IMAD.SHL.U32 R13, R23, 0x10, RZ ;  /* 0x00000010170d7824 */ /* 0x000fe200078e00ff */
[----:B------:R-:W0:Y:S01]  /*1eb0*/  LDGDEPBAR ;  /* 0x00000000000079af */ /* 0x000e220000000000 */
[----:B------:R-:W-:Y:S02]  /*1ec0*/  LOP3.LUT R12, R82, 0x1f, RZ, 0xc0, !PT ;  /* 0x0000001f520c7812 */ /* 0x000fe400078ec0ff */
[----:B------:R-:W-:Y:S02]  /*1ed0*/  ISETP.GE.U32.AND.EX P0, PT, R14, RZ, PT, P0 ;  /* 0x000000ff0e00720c */ /* 0x000fe40003f06100 */
[----:B------:R-:W-:Y:S01]  /*1ee0*/  LOP3.LUT R14, R13, R22, RZ, 0xfc, !PT ;  /* 0x000000160d0e7212 */ /* 0x000fe200078efcff */
[----:B------:R-:W-:-:S04]  /*1ef0*/  DEPBAR.LE SB0, 0xa ;  /* 0x000082800000791a */ /* 0x000fc80000000000 */
[----:B------:R-:W-:Y:S06]  /*1f00*/  BAR.SYNC 0x0 ;  /* 0x0000000000007b1d */ /* 0x000fec0000000000 */
[----:B--2---:R-:W-:Y:S05]  /*1f10*/  @P1 BRA `(.L_x_0) ;  /* 0x000002d000001947 */ /* 0x004fea0003800000 */
[----:B-1----:R-:W-:Y:S01]  /*1f20*/  IMAD.SHL.U32 R2, R23, 0x2, RZ ;  /* 0x0000000217027824 */ /* 0x002fe200078e00ff */
[----:B------:R-:W-:Y:S01]  /*1f30*/  SHF.R.U32.HI R0, RZ, 0x4, R82 ;  /* 0x00000004ff007819 */ /* 0x000fe20000011652 */
[----:B------:R-:W-:Y:S01]  /*1f40*/  CS2R R168, SRZ ;  /* 0x0000000000a87805 */ /* 0x000fe2000001ff00 */
[----:B------:R-:W-:Y:S01]  /*1f50*/  SHF.R.U32.HI R252, RZ, 0x4, R12 ;  /* 0x00000004fffc7819 */ /* 0x000fe2000001160c */
[----:B------:R-:W-:Y:S01]  /*1f60*/  CS2R R170, SRZ ;  /* 0x0000000000aa7805 */ /* 0x000fe2000001ff00 */
[----:B------:R1:W-:Y:S01]  /*1f70*/  STL [R1+0x4], R2 ;  /* 0x0000040201007387 */ /* 0x0003e20000100800 */
[C---:B------:R-:W-:Y:S01]  /*1f80*/  LOP3.LUT R227, R229.reuse, 0x8, RZ, 0xfc, !PT ;  /* 0x00000008e5e37812 */ /* 0x040fe200078efcff */
[----:B------:R-:W-:Y:S01]  /*1f90*/  CS2R R176, SRZ ;  /* 0x0000000000b07805 */ /* 0x000fe2000001ff00 */
[C---:B------:R-:W-:Y:S01]  /*1fa0*/  LOP3.LUT R226, R229.reuse, 0x10, RZ, 0xfc, !PT ;  /* 0x00000010e5e27812 */ /* 0x040fe200078efcff */
[----:B------:R1:W-:Y:S01]  /*1fb0*/  STL [R1], R0 ;  /* 0x0000000001007387 */ /* 0x0003e20000100800 */
[C---:B------:R-:W-:Y:S01]  /*1fc0*/  LOP3.LUT R225, R229.reuse, 0x18, RZ, 0xfc, !PT ;  /* 0x00000018e5e17812 */ /* 0x040fe200078efcff */
[----:B------:R-:W-:Y:S01]  /*1fd0*/  CS2R R178, SRZ ;  /* 0x0000000000b27805 */ /* 0x000fe2000001ff00 */
[C---:B------:R-:W-:Y:S01]  /*1fe0*/  LOP3.LUT R224, R229.reuse, 0x20, RZ, 0xfc, !PT ;  /* 0x00000020e5e07812 */ /* 0x040fe200078efcff */
[----:B------:R-:W-:Y:S01]  /*1ff0*/  CS2R R180, SRZ ;  /* 0x0000000000b47805 */ /* 0x000fe2000001ff00 */
[C---:B------:R-:W-:Y:S01]  /*2000*/  LOP3.LUT R223, R229.reuse, 0x28, RZ, 0xfc, !PT ;  /* 0x00000028e5df7812 */ /* 0x040fe200078efcff */
[----:B------:R-:W-:Y:S01]  /*2010*/  CS2R R182, SRZ ;  /* 0x0000000000b67805 */ /* 0x000fe2000001ff00 */
[C---:B------:R-:W-:Y:S01]  /*2020*/  LOP3.LUT R222, R229.reuse, 0x30, RZ, 0xfc, !PT ;  /* 0x00000030e5de7812 */ /* 0x040fe200078efcff */
[----:B------:R-:W-:Y:S01]  /*2030*/  CS2R R24, SRZ ;  /* 0x0000000000187805 */ /* 0x000fe2000001ff00 */
[----:B------:R-:W-:Y:S01]  /*2040*/  LOP3.LUT R221, R229, 0x38, RZ, 0xfc, !PT ;  /* 0x00000038e5dd7812 */ /* 0x000fe200078efcff */
[----:B------:R-:W-:Y:S01]  /*2050*/  CS2R R26, SRZ ;  /* 0x00000000001a7805 */ /* 0x000fe2000001ff00 */
        /* <DEDUP_REMOVED lines=24> */
[----:B------:R-:W-:Y:S05]  /*21e0*/  BRA `(.L_x_1) ;  /* 0x000043b000007947 */ /* 0x000fea0003800000 */
.L_x_0:
[----:B-1----:R-:W-:Y:S01]  /*21f0*/  SHF.R.U32.HI R15, RZ, 0x4, R82 ;  /* 0x00000004ff0f7819 */ /* 0x002fe20000011652 */
[----:B------:R-:W-:Y:S01]  /*2200*/  IMAD R81, R23, 0x42, R12 ;  /* 0x0000004217517824 */ /* 0x000fe200078e020c */
[C---:B------:R-:W-:Y:S01]  /*2210*/  SHF.L.U64.HI R16, R243.reuse, 0x7, RZ ;  /* 0x00000007f3107819 */ /* 0x040fe200000102ff */
[----:B------:R-:W-:Y:S01]  /*2220*/  IMAD.SHL.U32 R243, R243, 0x80, RZ ;  /* 0x00000080f3f37824 */ /* 0x000fe200078e00ff */
[----:B------:R-:W-:Y:S01]  /*2230*/  LOP3.LUT R19, R15, 0x6, RZ, 0xc0, !PT ;  /* 0x000000060f137812 */ /* 0x000fe200078ec0ff */
[----:B------:R1:W-:Y:S01]  /*2240*/  STL [R1], R15 ;  /* 0x0000000f01007387 */ /* 0x0003e20000100800 */
[C---:B------:R-:W-:Y:S01]  /*2250*/  SHF.L.U64.HI R13, R230.reuse, 0x7, RZ ;  /* 0x00000007e60d7819 */ /* 0x040fe200000102ff */
[----:B------:R-:W-:Y:S01]  /*2260*/  IMAD.SHL.U32 R230, R230, 0x80, RZ ;  /* 0x00000080e6e67824 */ /* 0x000fe200078e00ff */
[----:B------:R-:W-:Y:S01]  /*2270*/  SHF.L.U64.HI R243, R243, 0x1, R16 ;  /* 0x00000001f3f37819 */ /* 0x000fe20000010210 */
[----:B------:R-:W-:Y:S01]  /*2280*/  IMAD.SHL.U32 R16, R19, 0x40, RZ ;  /* 0x0000004013107824 */ /* 0x000fe200078e00ff */
[----:B------:R-:W-:Y:S01]  /*2290*/  SHF.R.U32.HI R21, RZ, 0x1, R82 ;  /* 0x00000001ff157819 */ /* 0x000fe20000011652 */
[----:B------:R-:W-:Y:S01]  /*22a0*/  IMAD.SHL.U32 R20, R23, 0x2, RZ ;  /* 0x0000000217147824 */ /* 0x000fe200078e00ff */
[C---:B------:R-:W-:Y:S01]  /*22b0*/  SHF.L.U64.HI R18, R231.reuse, 0x7, RZ ;  /* 0x00000007e7127819 */ /* 0x040fe200000102ff */
[----:B------:R-:W-:Y:S01]  /*22c0*/  IMAD.SHL.U32 R231, R231, 0x80, RZ ;  /* 0x00000080e7e77824 */ /* 0x000fe200078e00ff */
[----:B------:R-:W-:Y:S01]  /*22d0*/  SHF.L.U64.HI R230, R230, 0x1, R13 ;  /* 0x00000001e6e67819 */ /* 0x000fe2000001020d */
[----:B------:R-:W-:Y:S01]  /*22e0*/  ULEA UR7, UR4, UR7, 0x4 ;  /* 0x0000000704077291 */ /* 0x000fe2000f8e203f */
[C---:B-1----:R-:W-:Y:S01]  /*22f0*/  LOP3.LUT R15, R22.reuse, 0x6, R15, 0x78, !PT ;  /* 0x00000006160f7812 */ /* 0x042fe200078e780f */
[----:B------:R1:W-:Y:S01]  /*2300*/  STL [R1+0x4], R20 ;  /* 0x0000041401007387 */ /* 0x0003e20000100800 */
[----:B------:R-:W-:Y:S01]  /*2310*/  LOP3.LUT R13, R19, 0x1, RZ, 0xfc, !PT ;  /* 0x00000001130d7812 */ /* 0x000fe200078efcff */
[----:B------:R-:W-:Y:S01]  /*2320*/  USHF.R.S32.HI UR23, URZ, 0x1f, UR17 ;  /* 0x0000001f3f177899 */ /* 0x000fe20008011411 */
[C---:B------:R-:W-:Y:S01]  /*2330*/  LOP3.LUT R17, R22.reuse, 0x1, R19, 0x1e, !PT ;  /* 0x0000000116117812 */ /* 0x040fe200078e1e13 */
[----:B------:R-:W-:Y:S01]  /*2340*/  IMAD.SHL.U32 R15, R15, 0x8, RZ ;  /* 0x000000080f0f7824 */ /* 0x000fe200078e00ff */
[----:B------:R-:W-:Y:S01]  /*2350*/  LOP3.LUT R77, R22, 0x30, R21, 0xf8, !PT ;  /* 0x00000030164d7812 */ /* 0x000fe200078ef815 */
[----:B------:R-:W-:Y:S01]  /*2360*/  USHF.L.U32 UR7, UR7, 0xe, URZ ;  /* 0x0000000e07077899 */ /* 0x000fe2000800063f */
[----:B------:R-:W-:Y:S01]  /*2370*/  SHF.L.U64.HI R231, R231, 0x1, R18 ;  /* 0x00000001e7e77819 */ /* 0x000fe20000010212 */
[----:B------:R-:W-:Y:S01]  /*2380*/  IMAD.SHL.U32 R18, R13, 0x40, RZ ;  /* 0x000000400d127824 */ /* 0x000fe200078e00ff */
[----:B------:R-:W-:Y:S01]  /*2390*/  LOP3.LUT R21, R229, R15, R16, 0xfe, !PT ;  /* 0x0000000fe5157212 */ /* 0x000fe200078efe10 */
[----:B------:R-:W-:Y:S01]  /*23a0*/  IMAD.SHL.U32 R17, R17, 0x8, RZ ;  /* 0x0000000811117824 */ /* 0x000fe200078e00ff */
[--C-:B------:R-:W-:Y:S01]  /*23b0*/  SHF.R.U32.HI R16, RZ, 0x3, R12.reuse ;  /* 0x00000003ff107819 */ /* 0x100fe2000001160c */
[----:B------:R-:W-:Y:S01]  /*23c0*/  ULEA.HI UR23, UR23, UR17, URZ, 0x6 ;  /* 0x0000001117177291 */ /* 0x000fe2000f8f303f */
[--C-:B------:R-:W-:Y:S01]  /*23d0*/  SHF.R.U32.HI R15, RZ, 0x3, R12.reuse ;  /* 0x00000003ff0f7819 */ /* 0x100fe2000001160c */
[----:B------:R-:W-:Y:S01]  /*23e0*/  ULDC.64 UR20, c[0x0][0x180] ;  /* 0x0000600000147ab9 */ /* 0x000fe20000000a00 */
[----:B------:R-:W-:Y:S01]  /*23f0*/  SHF.R.U32.HI R252, RZ, 0x4, R12 ;  /* 0x00000004fffc7819 */ /* 0x000fe2000001160c */
[----:B------:R-:W-:Y:S01]  /*2400*/  IMAD R16, R23, 0x4, R16 ;  /* 0x0000000417107824 */ /* 0x000fe200078e0210 */
[C---:B------:R-:W-:Y:S01]  /*2410*/  SHF.L.U64.HI R25, R244.reuse, 0x7, RZ ;  /* 0x00000007f4197819 */ /* 0x040fe200000102ff */
[----:B------:R-:W-:Y:S01]  /*2420*/  IMAD.SHL.U32 R244, R244, 0x80, RZ ;  /* 0x00000080f4f47824 */ /* 0x000fe200078e00ff */
[----:B------:R-:W-:Y:S01]  /*2430*/  LOP3.LUT R13, R82, 0x7, RZ, 0xc0, !PT ;  /* 0x00000007520d7812 */ /* 0x000fe200078ec0ff */
[----:B------:R-:W-:Y:S01]  /*2440*/  CS2R R172, SRZ ;  /* 0x0000000000ac7805 */ /* 0x000fe2000001ff00 */
[----:B------:R-:W-:Y:S01]  /*2450*/  SGXT.U32 R12, R15, 0x1 ;  /* 0x000000010f0c781a */ /* 0x000fe20000000000 */
[----:B------:R-:W-:Y:S01]  /*2460*/  CS2R R174, SRZ ;  /* 0x0000000000ae7805 */ /* 0x000fe2000001ff00 */
[----:B------:R-:W-:Y:S01]  /*2470*/  LOP3.LUT R195, R229, R17, R18, 0xfe, !PT ;  /* 0x00000011e5c37212 */ /* 0x000fe200078efe12 */
[----:B------:R-:W-:Y:S01]  /*2480*/  IMAD R79, R16, 0x9, R13 ;  /* 0x00000009104f7824 */ /* 0x000fe200078e020d */
[----:B------:R-:W-:Y:S01]  /*2490*/  IADD3 R15, R252, 0x2, RZ ;  /* 0x00000002fc0f7810 */ /* 0x000fe20007ffe0ff */
[----:B------:R-:W-:Y:S01]  /*24a0*/  IMAD.SHL.U32 R23, R13, 0x40, RZ ;  /* 0x000000400d177824 */ /* 0x000fe200078e00ff */
[--C-:B------:R-:W-:Y:S01]  /*24b0*/  SHF.R.U32.HI R18, RZ, 0x2, R82.reuse ;  /* 0x00000002ff127819 */ /* 0x100fe20000011652 */
[----:B------:R-:W-:Y:S01]  /*24c0*/  CS2R R44, SRZ ;  /* 0x00000000002c7805 */ /* 0x000fe2000001ff00 */
[----:B------:R-:W-:Y:S01]  /*24d0*/  SHF.L.U64.HI R244, R244, 0x1, R25 ;  /* 0x00000001f4f47819 */ /* 0x000fe20000010219 */
[C-C-:B------:R-:W-:Y:S01]  /*24e0*/  IMAD R213, R252.reuse, 0x200, R23.reuse ;  /* 0x00000200fcd57824 */ /* 0x140fe200078e0217 */
[----:B------:R-:W-:Y:S01]  /*24f0*/  IADD3 R16, R252, 0x4, RZ ;  /* 0x00000004fc107810 */ /* 0x000fe20007ffe0ff */
[----:B------:R-:W-:Y:S01]  /*2500*/  CS2R R46, SRZ ;  /* 0x00000000002e7805 */ /* 0x000fe2000001ff00 */
[----:B------:R-:W-:Y:S01]  /*2510*/  LOP3.LUT R13, R20, R12, RZ, 0xfc, !PT ;  /* 0x0000000c140d7212 */ /* 0x000fe200078efcff */
[--C-:B-1----:R-:W-:Y:S01]  /*2520*/  IMAD R20, R12, 0x200, R23.reuse ;  /* 0x000002000c147824 */ /* 0x102fe200078e0217 */
[----:B------:R-:W-:Y:S01]  /*2530*/  LOP3.LUT R25, R15, 0x7, R82, 0x78, !PT ;  /* 0x000000070f197812 */ /* 0x000fe200078e7852 */
[----:B------:R-:W-:Y:S01]  /*2540*/  CS2R R48, SRZ ;  /* 0x0000000000307805 */ /* 0x000fe2000001ff00 */
[----:B------:R-:W-:Y:S01]  /*2550*/  IADD3 R17, R252, 0x6, RZ ;  /* 0x00000006fc117810 */ /* 0x000fe20007ffe0ff */
[----:B------:R-:W-:Y:S01]  /*2560*/  IMAD R214, R13, 0x200, R23 ;  /* 0x000002000dd67824 */ /* 0x000fe200078e0217 */
[--C-:B------:R-:W-:Y:S01]  /*2570*/  LOP3.LUT R15, R18, 0x9, R19.reuse, 0x1e, !PT ;  /* 0x00000009120f7812 */ /* 0x100fe200078e1e13 */
[C---:B------:R-:W-:Y:S01]  /*2580*/  IMAD R73, R25.reuse, 0x8, R20 ;  /* 0x0000000819497824 */ /* 0x040fe200078e0214 */
[----:B------:R-:W-:Y:S01]  /*2590*/  LOP3.LUT R217, R252, 0x7, R82, 0x78, !PT ;  /* 0x00000007fcd97812 */ /* 0x000fe200078e7852 */
[----:B------:R-:W-:Y:S01]  /*25a0*/  IMAD R216, R25, 0x8, R214 ;  /* 0x0000000819d87824 */ /* 0x000fe200078e02d6 */
[--C-:B------:R-:W-:Y:S01]  /*25b0*/  LOP3.LUT R215, R16, 0x7, R82.reuse, 0x78, !PT ;  /* 0x0000000710d77812 */ /* 0x100fe200078e7852 */
[----:B------:R-:W-:Y:S01]  /*25c0*/  IMAD.SHL.U32 R15, R15, 0x8, RZ ;  /* 0x000000080f0f7824 */ /* 0x000fe200078e00ff */
[----:B------:R-:W-:Y:S01]  /*25d0*/  LOP3.LUT R17, R17, 0x7, R82, 0x78, !PT ;  /* 0x0000000711117812 */ /* 0x000fe200078e7852 */
[--C-:B------:R-:W-:Y:S01]  /*25e0*/  IMAD R22, R217, 0x8, R20.reuse ;  /* 0x00000008d9167824 */ /* 0x100fe200078e0214 */
[C-C-:B------:R-:W-:Y:S01]  /*25f0*/  LOP3.LUT R16, R18.reuse, 0x11, R19.reuse, 0x1e, !PT ;  /* 0x0000001112107812 */ /* 0x140fe200078e1e13 */
[----:B------:R-:W-:Y:S01]  /*2600*/  IMAD R75, R215, 0x8, R20 ;  /* 0x00000008d74b7824 */ /* 0x000fe200078e0214 */
[----:B------:R-:W-:Y:S01]  /*2610*/  LOP3.LUT R12, R19, 0x9, RZ, 0xfc, !PT ;  /* 0x00000009130c7812 */ /* 0x000fe200078efcff */
[--C-:B------:R-:W-:Y:S01]  /*2620*/  IMAD R217, R217, 0x8, R214.reuse ;  /* 0x00000008d9d97824 */ /* 0x100fe200078e02d6 */
[----:B------:R-:W-:Y:S01]  /*2630*/  LOP3.LUT R15, R15, 0x38, RZ, 0xc0, !PT ;  /* 0x000000380f0f7812 */ /* 0x000fe200078ec0ff */
[----:B------:R-:W-:Y:S01]  /*2640*/  IMAD R215, R215, 0x8, R214 ;  /* 0x00000008d7d77824 */ /* 0x000fe200078e02d6 */
[----:B------:R-:W-:Y:S01]  /*2650*/  LOP3.LUT R13, R13, 0x7, R82, 0x78, !PT ;  /* 0x000000070d0d7812 */ /* 0x000fe200078e7852 */
[----:B------:R-:W-:Y:S01]  /*2660*/  IMAD R184, R17, 0x8, R20 ;  /* 0x0000000811b87824 */ /* 0x000fe200078e0214 */
[----:B------:R-:W-:Y:S01]  /*2670*/  LOP3.LUT R227, R229, 0x8, RZ, 0xfc, !PT ;  /* 0x00000008e5e37812 */ /* 0x000fe200078efcff */
[----:B------:R-:W-:Y:S01]  /*2680*/  IMAD R214, R17, 0x8, R214 ;  /* 0x0000000811d67824 */ /* 0x000fe200078e02d6 */
[----:B------:R-:W-:Y:S01]  /*2690*/  LOP3.LUT R17, R18, 0x19, R19, 0x1e, !PT ;  /* 0x0000001912117812 */ /* 0x000fe200078e1e13 */
[----:B------:R-:W-:Y:S01]  /*26a0*/  IMAD.SHL.U32 R16, R16, 0x8, RZ ;  /* 0x0000000810107824 */ /* 0x000fe200078e00ff */
[----:B------:R-:W-:Y:S01]  /*26b0*/  LOP3.LUT R226, R229, 0x10, RZ, 0xfc, !PT ;  /* 0x00000010e5e27812 */ /* 0x000fe200078efcff */
[----:B------:R-:W-:Y:S01]  /*26c0*/  IMAD R72, R12, 0x40, R15 ;  /* 0x000000400c487824 */ /* 0x000fe200078e020f */
[----:B------:R-:W-:Y:S01]  /*26d0*/  LOP3.LUT R12, R19, 0x11, RZ, 0xfc, !PT ;  /* 0x00000011130c7812 */ /* 0x000fe200078efcff */
[----:B------:R-:W-:Y:S01]  /*26e0*/  IMAD.SHL.U32 R20, R17, 0x8, RZ ;  /* 0x0000000811147824 */ /* 0x000fe200078e00ff */
[----:B------:R-:W-:Y:S01]  /*26f0*/  LOP3.LUT R17, R16, 0x38, RZ, 0xc0, !PT ;  /* 0x0000003810117812 */ /* 0x000fe200078ec0ff */
[----:B------:R-:W-:Y:S01]  /*2700*/  IMAD.IADD R72, R229, 0x1, R72 ;  /* 0x00000001e5487824 */ /* 0x000fe200078e0248 */
[----:B------:R-:W-:Y:S01]  /*2710*/  LOP3.LUT R15, R19, 0x19, RZ, 0xfc, !PT ;  /* 0x00000019130f7812 */ /* 0x000fe200078efcff */
[----:B------:R-:W-:Y:S01]  /*2720*/  CS2R R50, SRZ ;  /* 0x0000000000327805 */ /* 0x000fe2000001ff00 */
[----:B------:R-:W-:Y:S01]  /*2730*/  LOP3.LUT R20, R20, 0x38, RZ, 0xc0, !PT ;  /* 0x0000003814147812 */ /* 0x000fe200078ec0ff */
[----:B------:R-:W-:Y:S01]  /*2740*/  IMAD R74, R12, 0x40, R17 ;  /* 0x000000400c4a7824 */ /* 0x000fe200078e0211 */
[C-C-:B------:R-:W-:Y:S01]  /*2750*/  LOP3.LUT R12, R18.reuse, 0x21, R19.reuse, 0x1e, !PT ;  /* 0x00000021120c7812 */ /* 0x140fe200078e1e13 */
[----:B------:R-:W-:Y:S01]  /*2760*/  CS2R R52, SRZ ;  /* 0x0000000000347805 */ /* 0x000fe2000001ff00 */
[C-C-:B------:R-:W-:Y:S01]  /*2770*/  LOP3.LUT R16, R18.reuse, 0x29, R19.reuse, 0x1e, !PT ;  /* 0x0000002912107812 */ /* 0x140fe200078e1e13 */
[----:B------:R-:W-:Y:S01]  /*2780*/  IMAD R76, R15, 0x40, R20 ;  /* 0x000000400f4c7824 */ /* 0x000fe200078e0214 */
[--C-:B------:R-:W-:Y:S01]  /*2790*/  LOP3.LUT R20, R18, 0x31, R19.reuse, 0x1e, !PT ;  /* 0x0000003112147812 */ /* 0x100fe200078e1e13 */
[----:B------:R-:W-:Y:S01]  /*27a0*/  IMAD.SHL.U32 R15, R12, 0x8, RZ ;  /* 0x000000080c0f7824 */ /* 0x000fe200078e00ff */
[----:B------:R-:W-:Y:S01]  /*27b0*/  LOP3.LUT R18, R18, 0x39, R19, 0x1e, !PT ;  /* 0x0000003912127812 */ /* 0x000fe200078e1e13 */
[----:B------:R-:W-:Y:S01]  /*27c0*/  IMAD.SHL.U32 R16, R16, 0x8, RZ ;  /* 0x0000000810107824 */ /* 0x000fe200078e00ff */
[----:B------:R-:W-:Y:S01]  /*27d0*/  LOP3.LUT R12, R19, 0x21, RZ, 0xfc, !PT ;  /* 0x00000021130c7812 */ /* 0x000fe200078efcff */
[----:B------:R-:W-:Y:S01]  /*27e0*/  IMAD.SHL.U32 R20, R20, 0x8, RZ ;  /* 0x0000000814147824 */ /* 0x000fe200078e00ff */
[----:B------:R-:W-:Y:S01]  /*27f0*/  LOP3.LUT R17, R15, 0x38, RZ, 0xc0, !PT ;  /* 0x000000380f117812 */ /* 0x000fe200078ec0ff */
[----:B------:R-:W-:Y:S01]  /*2800*/  IMAD.SHL.U32 R18, R18, 0x8, RZ ;  /* 0x0000000812127824 */ /* 0x000fe200078e00ff */
[----:B------:R-:W-:Y:S01]  /*2810*/  LOP3.LUT R15, R19, 0x29, RZ, 0xfc, !PT ;  /* 0x00000029130f7812 */ /* 0x000fe200078efcff */
[----:B------:R-:W-:Y:S01]  /*2820*/  IMAD.IADD R74, R229, 0x1, R74 ;  /* 0x00000001e54a7824 */ /* 0x000fe200078e024a */
[----:B------:R-:W-:Y:S01]  /*2830*/  LOP3.LUT R16, R16, 0x38, RZ, 0xc0, !PT ;  /* 0x0000003810107812 */ /* 0x000fe200078ec0ff */
[----:B------:R-:W-:Y:S01]  /*2840*/  IMAD R78, R12, 0x40, R17 ;  /* 0x000000400c4e7824 */ /* 0x000fe200078e0211 */
[----:B------:R-:W-:Y:S01]  /*2850*/  LOP3.LUT R12, R19, 0x31, RZ, 0xfc, !PT ;  /* 0x00000031130c7812 */ /* 0x000fe200078efcff */
[----:B------:R-:W-:Y:S01]  /*2860*/  IMAD.SHL.U32 R17, R81, 0x2, RZ ;  /* 0x0000000251117824 */ /* 0x000fe200078e00ff */
[----:B------:R-:W-:Y:S01]  /*2870*/  LOP3.LUT R19, R19, 0x39, RZ, 0xfc, !PT ;  /* 0x0000003913137812 */ /* 0x000fe200078efcff */
[----:B------:R-:W-:Y:S01]  /*2880*/  IMAD R80, R15, 0x40, R16 ;  /* 0x000000400f507824 */ /* 0x000fe200078e0210 */
[----:B------:R-:W-:Y:S01]  /*2890*/  LOP3.LUT R15, R20, 0x38, RZ, 0xc0, !PT ;  /* 0x00000038140f7812 */ /* 0x000fe200078ec0ff */
[----:B------:R-:W-:Y:S01]  /*28a0*/  IMAD.SHL.U32 R16, R13, 0x8, RZ ;  /* 0x000000080d107824 */ /* 0x000fe200078e00ff */
[----:B------:R-:W-:Y:S01]  /*28b0*/  LOP3.LUT R18, R18, 0x38, RZ, 0xc0, !PT ;  /* 0x0000003812127812 */ /* 0x000fe200078ec0ff */
[----:B------:R-:W-:Y:S01]  /*28c0*/  IMAD.SHL.U32 R20, R79, 0x8, RZ ;  /* 0x000000084f147824 */ /* 0x000fe200078e00ff */
[----:B------:R-:W-:Y:S01]  /*28d0*/  LOP3.LUT R225, R229, 0x18, RZ, 0xfc, !PT ;  /* 0x00000018e5e17812 */ /* 0x000fe200078efcff */
[----:B------:R-:W-:Y:S01]  /*28e0*/  IMAD R12, R12, 0x40, R15 ;  /* 0x000000400c0c7824 */ /* 0x000fe200078e020f */
[----:B------:R-:W-:Y:S01]  /*28f0*/  LOP3.LUT R213, R16, R213, RZ, 0xfc, !PT ;  /* 0x000000d510d57212 */ /* 0x000fe200078efcff */
[----:B------:R-:W-:Y:S01]  /*2900*/  IMAD R82, R19, 0x40, R18 ;  /* 0x0000004013527824 */ /* 0x000fe200078e0212 */
[----:B------:R-:W-:Y:S01]  /*2910*/  LEA R19, R21, 0x1e000, 0x1 ;  /* 0x0001e00015137811 */ /* 0x000fe200078e08ff */
[--C-:B------:R-:W-:Y:S01]  /*2920*/  IMAD R15, R14, 0x48, R229.reuse ;  /* 0x000000480e0f7824 */ /* 0x100fe200078e02e5 */
[----:B------:R-:W-:Y:S01]  /*2930*/  LEA R21, R22, 0x1e000, 0x1 ;  /* 0x0001e00016157811 */ /* 0x000fe200078e08ff */
[----:B------:R-:W-:Y:S01]  /*2940*/  IMAD R16, R14, 0x42, R229 ;  /* 0x000000420e107824 */ /* 0x000fe200078e02e5 */
[C---:B------:R-:W-:Y:S01]  /*2950*/  LOP3.LUT R224, R229.reuse, 0x20, RZ, 0xfc, !PT ;  /* 0x00000020e5e07812 */ /* 0x040fe200078efcff */
[C---:B------:R-:W-:Y:S01]  /*2960*/  IMAD.IADD R12, R229.reuse, 0x1, R12 ;  /* 0x00000001e50c7824 */ /* 0x040fe200078e020c */
[C---:B------:R-:W-:Y:S01]  /*2970*/  LOP3.LUT R223, R229.reuse, 0x28, RZ, 0xfc, !PT ;  /* 0x00000028e5df7812 */ /* 0x040fe200078efcff */
[C---:B------:R-:W-:Y:S01]  /*2980*/  IMAD.IADD R76, R229.reuse, 0x1, R76 ;  /* 0x00000001e54c7824 */ /* 0x040fe200078e024c */
[C---:B------:R-:W-:Y:S01]  /*2990*/  LOP3.LUT R222, R229.reuse, 0x30, RZ, 0xfc, !PT ;  /* 0x00000030e5de7812 */ /* 0x040fe200078efcff */
[C---:B------:R-:W-:Y:S01]  /*29a0*/  IMAD.IADD R78, R229.reuse, 0x1, R78 ;  /* 0x00000001e54e7824 */ /* 0x040fe200078e024e */
[----:B------:R-:W-:Y:S01]  /*29b0*/  LEA R13, R12, 0x1e000, 0x1 ;  /* 0x0001e0000c0d7811 */ /* 0x000fe200078e08ff */
[C---:B------:R-:W-:Y:S01]  /*29c0*/  IMAD.IADD R14, R229.reuse, 0x1, R80 ;  /* 0x00000001e50e7824 */ /* 0x040fe200078e0250 */
[C---:B------:R-:W-:Y:S01]  /*29d0*/  LOP3.LUT R221, R229.reuse, 0x38, RZ, 0xfc, !PT ;  /* 0x00000038e5dd7812 */ /* 0x040fe200078efcff */
[----:B------:R-:W-:Y:S01]  /*29e0*/  IMAD.IADD R82, R229, 0x1, R82 ;  /* 0x00000001e5527824 */ /* 0x000fe200078e0252 */
        /* <DEDUP_REMOVED lines=25> */
[----:B------:R-:W-:Y:S01]  /*2b80*/  LEA R15, R15, 0x1e000, 0x1 ;  /* 0x0001e0000f0f7811 */ /* 0x000fe200078e08ff */
[----:B------:R-:W-:Y:S01]  /*2b90*/  IMAD.SHL.U32 R18, R77, 0x40, RZ ;  /* 0x000000404d127824 */ /* 0x000fe200078e00ff */
[----:B------:R-:W-:Y:S01]  /*2ba0*/  LEA R16, R16, 0x1e000, 0x1 ;  /* 0x0001e00010107811 */ /* 0x000fe200078e08ff */
[----:B------:R-:W-:Y:S01]  /*2bb0*/  ULDC.64 UR18, c[0x0][0x178] ;  /* 0x00005e0000127ab9 */ /* 0x000fe20000000a00 */
[----:B------:R-:W-:Y:S01]  /*2bc0*/  LEA R17, R17, 0x1e000, 0x1 ;  /* 0x0001e00011117811 */ /* 0x000fe200078e08ff */
[----:B------:R-:W-:Y:S01]  /*2bd0*/  UIMAD.WIDE UR20, UR7, UR25, UR20 ;  /* 0x00000019071472a5 */ /* 0x000fe2000f8e0214 */
[----:B------:R-:W-:Y:S01]  /*2be0*/  LEA R20, R20, 0x1e000, 0x1 ;  /* 0x0001e00014147811 */ /* 0x000fe200078e08ff */
[----:B------:R-:W-:Y:S01]  /*2bf0*/  UMOV UR24, 0x2 ;  /* 0x0000000200187882 */ /* 0x000fe20000000000 */
[----:B------:R-:W-:Y:S01]  /*2c00*/  LEA R22, R73, 0x1e000, 0x1 ;  /* 0x0001e00049167811 */ /* 0x000fe200078e08ff */
[----:B------:R-:W-:Y:S01]  /*2c10*/  UMOV UR27, 0xc0 ;  /* 0x000000c0001b7882 */ /* 0x000fe20000000000 */
[----:B------:R-:W-:Y:S01]  /*2c20*/  LEA R23, R75, 0x1e000, 0x1 ;  /* 0x0001e0004b177811 */ /* 0x000fe200078e08ff */
[----:B------:R-:W-:Y:S01]  /*2c30*/  UMOV UR4, URZ ;  /* 0x0000003f00047c82 */ /* 0x000fe20008000000 */
[----:B------:R-:W-:Y:S01]  /*2c40*/  LEA R184, R184, 0x1e000, 0x1 ;  /* 0x0001e000b8b87811 */ /* 0x000fe200078e08ff */
[----:B------:R-:W-:Y:S01]  /*2c50*/  UMOV UR28, 0x18000 ;  /* 0x00018000001c7882 */ /* 0x000fe20000000000 */
[----:B------:R-:W-:Y:S01]  /*2c60*/  LEA R195, R195, 0x1e000, 0x1 ;  /* 0x0001e000c3c37811 */ /* 0x000fe200078e08ff */
[----:B------:R-:W-:Y:S01]  /*2c70*/  UMOV UR29, 0xc000 ;  /* 0x0000c000001d7882 */ /* 0x000fe20000000000 */
[----:B------:R-:W-:Y:S01]  /*2c80*/  LEA R194, R72, 0x1e000, 0x1 ;  /* 0x0001e00048c27811 */ /* 0x000fe200078e08ff */
[----:B------:R-:W-:Y:S01]  /*2c90*/  UMOV UR30, 0x12000 ;  /* 0x00012000001e7882 */ /* 0x000fe20000000000 */
[----:B------:R-:W-:Y:S01]  /*2ca0*/  LEA R193, R74, 0x1e000, 0x1 ;  /* 0x0001e0004ac17811 */ /* 0x000fe200078e08ff */
[----:B------:R-:W-:Y:S01]  /*2cb0*/  UMOV UR31, 0x6000 ;  /* 0x00006000001f7882 */ /* 0x000fe20000000000 */
[----:B------:R-:W-:Y:S01]  /*2cc0*/  LEA R192, R76, 0x1e000, 0x1 ;  /* 0x0001e0004cc07811 */ /* 0x000fe200078e08ff */
[----:B------:R-:W-:Y:S01]  /*2cd0*/  UMOV UR5, URZ ;  /* 0x0000003f00057c82 */ /* 0x000fe20008000000 */
[----:B------:R-:W-:Y:S01]  /*2ce0*/  LEA R191, R78, 0x1e000, 0x1 ;  /* 0x0001e0004ebf7811 */ /* 0x000fe200078e08ff */
[----:B------:R-:W-:Y:S01]  /*2cf0*/  UMOV UR6, URZ ;  /* 0x0000003f00067c82 */ /* 0x000fe20008000000 */
[----:B------:R-:W-:Y:S01]  /*2d00*/  LEA R14, R14, 0x1e000, 0x1 ;  /* 0x0001e0000e0e7811 */ /* 0x000fe200078e08ff */
[----:B------:R-:W-:Y:S01]  /*2d10*/  UIMAD.WIDE UR18, UR22, UR25, UR18 ;  /* 0x00000019161272a5 */ /* 0x000fe2000f8e0212 */
[----:B------:R-:W-:Y:S01]  /*2d20*/  LEA R12, R82, 0x1e000, 0x1 ;  /* 0x0001e000520c7811 */ /* 0x000fe200078e08ff */
[----:B------:R-:W-:-:S02]  /*2d30*/  USHF.R.S32.HI UR23, URZ, 0x6, UR23 ;  /* 0x000000063f177899 */ /* 0x000fc40008011417 */
[----:B------:R-:W-:-:S02]  /*2d40*/  UMOV UR7, URZ ;  /* 0x0000003f00077c82 */ /* 0x000fc40008000000 */
.L_x_2:
[----:B------:R-:W-:Y:S01]  /*2d50*/  IMAD.U32 R79, RZ, RZ, UR14 ;  /* 0x0000000eff4f7e24 */ /* 0x000fe2000f8e00ff */
[----:B------:R-:W-:Y:S01]  /*2d60*/  LOP3.LUT R72, R196, 0x40, RZ, 0xfc, !PT ;  /* 0x00000040c4487812 */ /* 0x000fe200078efcff */
[----:B------:R-:W-:Y:S01]  /*2d70*/  UIMAD.WIDE UR32, UR4, 0x2, UR20 ;  /* 0x00000002042078a5 */ /* 0x000fe2000f8e0214 */
[----:B------:R-:W-:Y:S01]  /*2d80*/  IMAD.U32 R74, RZ, RZ, UR26 ;  /* 0x0000001aff4a7e24 */ /* 0x000fe2000f8e00ff */
[----:B------:R-:W-:Y:S01]  /*2d90*/  F2FP.PACK_AB R108, R169, R168 ;  /* 0x000000a8a96c723e */ /* 0x000fe200000000ff */
[----:B------:R-:W-:Y:S01]  /*2da0*/  IMAD.MOV.U32 R77, RZ, RZ, 0x100 ;  /* 0x00000100ff4d7424 */ /* 0x000fe200078e00ff */
[----:B------:R-:W-:Y:S01]  /*2db0*/  LOP3.LUT R79, R79, 0x38, R228, 0xf8, !PT ;  /* 0x000000384f4f7812 */ /* 0x000fe200078ef8e4 */
[----:B------:R-:W-:Y:S01]  /*2dc0*/  IMAD.SHL.U32 R72, R72, 0x80, RZ ;  /* 0x0000008048487824 */ /* 0x000fe200078e00ff */
[----:B------:R-:W-:Y:S01]  /*2dd0*/  F2FP.PACK_AB R109, R171, R170 ;  /* 0x000000aaab6d723e */ /* 0x000fe200000000ff */
[----:B------:R-:W-:Y:S01]  /*2de0*/  IMAD.WIDE.U32 R76, R196, R77, UR32 ;  /* 0x00000020c44c7e25 */ /* 0x000fe2000f8e004d */
[----:B------:R-:W-:Y:S01]  /*2df0*/  F2FP.PACK_AB R110, R177, R176 ;  /* 0x000000b0b16e723e */ /* 0x000fe200000000ff */
[----:B------:R-:W-:Y:S01]  /*2e00*/  STS [R15], R108 ;  /* 0x0000006c0f007388 */ /* 0x000fe20000000800 */
[----:B------:R-:W-:Y:S01]  /*2e10*/  F2FP.PACK_AB R111, R179, R178 ;  /* 0x000000b2b36f723e */ /* 0x000fe200000000ff */
[----:B------:R-:W-:Y:S01]  /*2e20*/  IMAD.SHL.U32 R72, R72, 0x2, RZ ;  /* 0x0000000248487824 */ /* 0x000fe200078e00ff */
[----:B------:R-:W-:Y:S01]  /*2e30*/  F2FP.PACK_AB R112, R181, R180 ;  /* 0x000000b4b570723e */ /* 0x000fe200000000ff */
[C---:B------:R-:W-:Y:S01]  /*2e40*/  IMAD.SHL.U32 R107, R79.reuse, 0x2, RZ ;  /* 0x000000024f6b7824 */ /* 0x040fe200078e00ff */
[----:B------:R-:W-:Y:S01]  /*2e50*/  SHF.L.U64.HI R79, R79, 0x1, R74 ;  /* 0x000000014f4f7819 */ /* 0x000fe2000001024a */
[----:B------:R-:W-:Y:S01]  /*2e60*/  STS [R15+0x480], R109 ;  /* 0x0004806d0f007388 */ /* 0x000fe20000000800 */
[----:B------:R-:W-:Y:S01]  /*2e70*/  F2FP.PACK_AB R113, R183, R182 ;  /* 0x000000b6b771723e */ /* 0x000fe200000000ff */
[----:B------:R-:W-:Y:S01]  /*2e80*/  UIADD3 UR17, UR23, -0x3, URZ ;  /* 0xfffffffd17117890 */ /* 0x000fe2000fffe03f */
[----:B------:R-:W-:Y:S01]  /*2e90*/  IADD3 R92, P1, P6, R107, UR32, R72 ;  /* 0x000000206b5c7c10 */ /* 0x000fe2000fe3e048 */
[----:B------:R-:W-:Y:S01]  /*2ea0*/  STS [R15+0x10], R110 ;  /* 0x0000106e0f007388 */ /* 0x000fe20000000800 */
[----:B------:R-:W-:Y:S01]  /*2eb0*/  LOP3.LUT R72, R250, 0x40, RZ, 0xfc, !PT ;  /* 0x00000040fa487812 */ /* 0x000fe200078efcff */
[----:B------:R-:W-:Y:S01]  /*2ec0*/  USHF.R.S32.HI UR22, URZ, 0x1f, UR16 ;  /* 0x0000001f3f167899 */ /* 0x000fe20008011410 */
[----:B------:R-:W-:Y:S01]  /*2ed0*/  IADD3.X R93, R79, UR33, R230, P1, P6 ;  /* 0x000000214f5d7c10 */ /* 0x000fe20008fec4e6 */
[----:B------:R-:W-:Y:S01]  /*2ee0*/  STS [R15+0x490], R111 ;  /* 0x0004906f0f007388 */ /* 0x000fe20000000800 */
[----:B------:R-:W-:Y:S01]  /*2ef0*/  F2FP.PACK_AB R114, R25, R24 ;  /* 0x000000181972723e */ /* 0x000fe200000000ff */
[----:B------:R-:W-:Y:S01]  /*2f00*/  IMAD.SHL.U32 R72, R72, 0x80, RZ ;  /* 0x0000008048487824 */ /* 0x000fe200078e00ff */
[----:B------:R-:W-:Y:S01]  /*2f10*/  F2FP.PACK_AB R115, R27, R26 ;  /* 0x0000001a1b73723e */ /* 0x000fe200000000ff */
[----:B------:R-:W-:Y:S01]  /*2f20*/  STS [R15+0x20], R112 ;  /* 0x000020700f007388 */ /* 0x000fe20000000800 */
[----:B------:R-:W-:Y:S01]  /*2f30*/  F2FP.PACK_AB R116, R29, R28 ;  /* 0x0000001c1d74723e */ /* 0x000fe200000000ff */
[----:B------:R-:W-:Y:S01]  /*2f40*/  IMAD.SHL.U32 R72, R72, 0x2, RZ ;  /* 0x0000000248487824 */ /* 0x000fe200078e00ff */
[----:B------:R-:W-:Y:S01]  /*2f50*/  F2FP.PACK_AB R117, R31, R30 ;  /* 0x0000001e1f75723e */ /* 0x000fe200000000ff */
[----:B------:R-:W-:Y:S01]  /*2f60*/  STS [R15+0x4a0], R113 ;  /* 0x0004a0710f007388 */ /* 0x000fe20000000800 */
[----:B------:R-:W-:Y:S01]  /*2f70*/  F2FP.PACK_AB R118, R33, R32 ;  /* 0x000000202176723e */ /* 0x000fe200000000ff */
[----:B------:R-:W-:Y:S01]  /*2f80*/  UISETP.GE.AND UP1, UPT, UR7, UR17, UPT ;  /* 0x000000110700728c */ /* 0x000fe2000bf26270 */
[----:B------:R-:W-:Y:S01]  /*2f90*/  IADD3 R94, P1, P6, R107, UR32, R72 ;  /* 0x000000206b5e7c10 */ /* 0x000fe2000fe3e048 */
[----:B------:R-:W-:Y:S01]  /*2fa0*/  STS [R15+0x30], R114 ;  /* 0x000030720f007388 */ /* 0x000fe20000000800 */
[----:B------:R-:W-:Y:S01]  /*2fb0*/  LOP3.LUT R72, R245, 0x40, RZ, 0xfc, !PT ;  /* 0x00000040f5487812 */ /* 0x000fe200078efcff */
[----:B------:R-:W-:Y:S01]  /*2fc0*/  UIADD3 UR24, UR24, 0x1, URZ ;  /* 0x0000000118187890 */ /* 0x000fe2000fffe03f */
        /* <DEDUP_REMOVED lines=11> */
[----:B------:R-:W-:Y:S01]  /*3080*/  IMAD.SHL.U32 R247, R196, 0x40, RZ ;  /* 0x00000040c4f77824 */ /* 0x000fe200078e00ff */
[----:B------:R-:W-:Y:S01]  /*3090*/  IADD3 R96, P1, P6, R107, UR32, R72 ;  /* 0x000000206b607c10 */ /* 0x000fe2000fe3e048 */
[----:B------:R-:W-:Y:S01]  /*30a0*/  STS [R15+0x50], R118 ;  /* 0x000050760f007388 */ /* 0x000fe20000000800 */
[----:B------:R-:W-:Y:S01]  /*30b0*/  LOP3.LUT R72, R251, 0x40, RZ, 0xfc, !PT ;  /* 0x00000040fb487812 */ /* 0x000fe200078efcff */
[----:B------:R-:W-:Y:S01]  /*30c0*/  UISETP.GE.AND UP0, UPT, UR24, 0x3, UPT ;  /* 0x000000031800788c */ /* 0x000fe2000bf06270 */
        /* <DEDUP_REMOVED lines=10> */
[----:B------:R-:W-:Y:S01]  /*3170*/  LEA R144, R215, UR5, 0x1 ;  /* 0x00000005d7907c11 */ /* 0x000fe2000f8e08ff */
[----:B------:R-:W-:Y:S01]  /*3180*/  USEL UR24, UR24, URZ, !UP0 ;  /* 0x0000003f18187287 */ /* 0x000fe2000c000000 */
[----:B------:R-:W-:Y:S01]  /*3190*/  IADD3 R98, P1, P6, R107, UR32, R72 ;  /* 0x000000206b627c10 */ /* 0x000fe2000fe3e048 */
[----:B------:R-:W-:Y:S01]  /*31a0*/  STS [R15+0x70], R122 ;  /* 0x0000707a0f007388 */ /* 0x000fe20000000800 */
[----:B------:R-:W-:Y:S01]  /*31b0*/  LEA R132, R214, UR5, 0x1 ;  /* 0x00000005d6847c11 */ /* 0x000fe2000f8e08ff */
[----:B------:R-:W-:Y:S01]  /*31c0*/  UIADD3 UR6, UR6, 0x1, URZ ;  /* 0x0000000106067890 */ /* 0x000fe2000fffe03f */
[----:B------:R-:W-:Y:S01]  /*31d0*/  IADD3.X R99, R79, UR33, R244, P1, P6 ;  /* 0x000000214f637c10 */ /* 0x000fe20008fec4f4 */
[----:B------:R-:W-:Y:S01]  /*31e0*/  STS [R15+0x4f0], R123 ;  /* 0x0004f07b0f007388 */ /* 0x000fe20000000800 */
[C---:B------:R-:W-:Y:S01]  /*31f0*/  LEA R72, P1, R190.reuse, UR18, 0x1 ;  /* 0x00000012be487c11 */ /* 0x040fe2000f8208ff */
[----:B------:R-:W-:Y:S01]  /*3200*/  IMAD.U32 R240, RZ, RZ, UR24 ;  /* 0x00000018fff07e24 */ /* 0x000fe2000f8e00ff */
[----:B------:R-:W-:Y:S01]  /*3210*/  F2FP.PACK_AB R203, R57, R56 ;  /* 0x0000003839cb723e */ /* 0x000fe200000000ff */
[----:B------:R-:W-:Y:S06]  /*3220*/  BAR.SYNC 0x0 ;  /* 0x0000000000007b1d */ /* 0x000fec0000000000 */
[----:B------:R-:W-:Y:S01]  /*3230*/  LEA.HI.X R73, R190, UR19, R189, 0x1, P1 ;  /* 0x00000013be497c11 */ /* 0x000fe200088f0cbd */
[----:B------:R-:W-:Y:S01]  /*3240*/  LDS.128 R80, [R20+0x900] ;  /* 0x0009000014507984 */ /* 0x000fe20000000c00 */
[----:B------:R-:W-:Y:S01]  /*3250*/  LEA R166, P1, R188, UR18, 0x1 ;  /* 0x00000012bca67c11 */ /* 0x000fe2000f8208ff */
[----:B------:R-:W-:Y:S01]  /*3260*/  IMAD R234, R240, 0x2000, R219 ;  /* 0x00002000f0ea7824 */ /* 0x000fe200078e02db */
[----:B------:R-:W-:Y:S01]  /*3270*/  F2FP.PACK_AB R189, R55, R54 ;  /* 0x0000003637bd723e */ /* 0x000fe200000000ff */
[----:B------:R-:W-:Y:S01]  /*3280*/  LDS.128 R84, [R20+0x1200] ;  /* 0x0012000014547984 */ /* 0x000fe20000000c00 */
[----:B------:R-:W-:Y:S01]  /*3290*/  LEA.HI.X R167, R188, UR19, R187, 0x1, P1 ;  /* 0x00000013bca77c11 */ /* 0x000fe200088f0cbb */
[----:B------:R-:W-:Y:S01]  /*32a0*/  UISETP.GE.AND UP0, UPT, UR6, 0x3, UPT ;  /* 0x000000030600788c */ /* 0x000fe2000bf06270 */
[C---:B------:R-:W-:Y:S01]  /*32b0*/  LEA R74, P1, R186.reuse, UR18, 0x1 ;  /* 0x00000012ba4a7c11 */ /* 0x040fe2000f8208ff */
[----:B------:R-:W-:Y:S01]  /*32c0*/  LDS.128 R88, [R20+0x1b00] ;  /* 0x001b000014587984 */ /* 0x000fe20000000c00 */
[----:B------:R-:W-:Y:S01]  /*32d0*/  F2FP.PACK_AB R187, R175, R174 ;  /* 0x000000aeafbb723e */ /* 0x000fe200000000ff */
[----:B------:R-:W-:Y:S01]  /*32e0*/  UIADD3 UR7, UR7, 0x1, URZ ;  /* 0x0000000107077890 */ /* 0x000fe2000fffe03f */
[----:B------:R-:W-:Y:S01]  /*32f0*/  LEA.HI.X R75, R186, UR19, R185, 0x1, P1 ;  /* 0x00000013ba4b7c11 */ /* 0x000fe200088f0cb9 */
[----:B------:R-:W1:Y:S01]  /*3300*/  S2R R232, SR_TID.X ;  /* 0x0000000000e87919 */ /* 0x000e620000002100 */
[----:B------:R-:W-:Y:S01]  /*3310*/  LEA R164, P1, R11, UR18, 0x1 ;  /* 0x000000120ba47c11 */ /* 0x000fe2000f8208ff */
[----:B------:R-:W-:Y:S01]  /*3320*/  USEL UR6, UR6, URZ, !UP0 ;  /* 0x0000003f06067287 */ /* 0x000fe2000c000000 */
[----:B------:R-:W-:Y:S01]  /*3330*/  F2FP.PACK_AB R185, R173, R172 ;  /* 0x000000acadb9723e */ /* 0x000fe200000000ff */
[----:B------:R-:W-:Y:S01]  /*3340*/  UISETP.GE.AND UP0, UPT, UR7, UR23, UPT ;  /* 0x000000170700728c */ /* 0x000fe2000bf06270 */
[----:B------:R-:W-:Y:S01]  /*3350*/  LEA.HI.X R165, R11, UR19, R2, 0x1, P1 ;  /* 0x000000130ba57c11 */ /* 0x000fe200088f0c02 */
[----:B------:R-:W-:Y:S01]  /*3360*/  UIADD3 UR4, UR4, 0x40000, URZ ;  /* 0x0004000004047890 */ /* 0x000fe2000fffe03f */
[----:B------:R-:W-:-:S02]  /*3370*/  IADD3 R100, P1, R76, R107, RZ ;  /* 0x0000006b4c647210 */ /* 0x000fc40007f3e0ff */
[----:B------:R-:W-:Y:S02]  /*3380*/  F2FP.PACK_AB R2, R173, R172 ;  /* 0x000000acad02723e */ /* 0x000fe400000000ff */
[----:B------:R-:W-:Y:S01]  /*3390*/  LEA R11, R216, UR5, 0x1 ;  /* 0x00000005d80b7c11 */ /* 0x000fe2000f8e08ff */
[----:B------:R-:W-:Y:S01]  /*33a0*/  IMAD.X R101, R77, 0x1, R79, P1 ;  /* 0x000000014d657824 */ /* 0x000fe200008e064f */
[----:B------:R-:W-:Y:S01]  /*33b0*/  F2FP.PACK_AB R205, R59, R58 ;  /* 0x0000003a3bcd723e */ /* 0x000fe200000000ff */
[----:B------:R-:W-:Y:S01]  /*33c0*/  IMAD.MOV.U32 R77, RZ, RZ, 0x100 ;  /* 0x00000100ff4d7424 */ /* 0x000fe200078e00ff */
[----:B------:R-:W-:Y:S02]  /*33d0*/  F2FP.PACK_AB R207, R67, R66 ;  /* 0x0000004243cf723e */ /* 0x000fe400000000ff */
[----:B------:R-:W-:Y:S01]  /*33e0*/  F2FP.PACK_AB R209, R69, R68 ;  /* 0x0000004445d1723e */ /* 0x000fe200000000ff */
[----:B------:R-:W-:Y:S01]  /*33f0*/  IMAD.WIDE.U32 R76, R250, R77, UR32 ;  /* 0x00000020fa4c7e25 */ /* 0x000fe2000f8e004d */
[----:B------:R-:W-:-:S02]  /*3400*/  F2FP.PACK_AB R233, R71, R70 ;  /* 0x0000004647e9723e */ /* 0x000fc400000000ff */
[----:B------:R-:W-:Y:S02]  /*3410*/  F2FP.PACK_AB R235, R51, R50 ;  /* 0x0000003233eb723e */ /* 0x000fe400000000ff */
[----:B------:R-:W-:Y:S01]  /*3420*/  IADD3 R102, P1, R76, R107, RZ ;  /* 0x0000006b4c667210 */ /* 0x000fe20007f3e0ff */
[----:B------:R-:W-:Y:S01]  /*3430*/  IMAD.MOV.U32 R76, RZ, RZ, 0x100 ;  /* 0x00000100ff4c7424 */ /* 0x000fe200078e00ff */
[----:B------:R-:W-:Y:S02]  /*3440*/  LOP3.LUT R249, R196, UR27, RZ, 0xfc, !PT ;  /* 0x0000001bc4f97c12 */ /* 0x000fe4000f8efcff */
[----:B------:R-:W-:Y:S01]  /*3450*/  LOP3.LUT R0, R0, 0xffffdfff, RZ, 0xc0, !PT ;  /* 0xffffdfff00007812 */ /* 0x000fe200078ec0ff */
[----:B------:R-:W-:Y:S02]  /*3460*/  IMAD.X R103, R77, 0x1, R79, P1 ;  /* 0x000000014d677824 */ /* 0x000fe400008e064f */
[----:B------:R-:W-:Y:S01]  /*3470*/  IMAD.WIDE.U32 R76, R245, R76, UR32 ;  /* 0x00000020f54c7e25 */ /* 0x000fe2000f8e004c */
[----:B------:R-:W-:-:S03]  /*3480*/  @P0 LOP3.LUT R0, R0, 0x2000, RZ, 0xfc, !PT ;  /* 0x0000200000000812 */ /* 0x000fc600078efcff */
[----:B------:R-:W-:Y:S01]  /*3490*/  IMAD.SHL.U32 R248, R249, 0x800, RZ ;  /* 0x00000800f9f87824 */ /* 0x000fe200078e00ff */
[----:B------:R-:W-:Y:S01]  /*34a0*/  IADD3 R104, P1, R76, R107, RZ ;  /* 0x0000006b4c687210 */ /* 0x000fe20007f3e0ff */
[----:B------:R-:W-:Y:S01]  /*34b0*/  IMAD.MOV.U32 R76, RZ, RZ, 0x100 ;  /* 0x00000100ff4c7424 */ /* 0x000fe200078e00ff */
[----:B------:R-:W-:-:S03]  /*34c0*/  LOP3.LUT R0, R0, 0xfffffffd, RZ, 0xc0, !PT ;  /* 0xfffffffd00007812 */ /* 0x000fc600078ec0ff */
[----:B------:R-:W-:Y:S02]  /*34d0*/  IMAD.X R105, R77, 0x1, R79, P1 ;  /* 0x000000014d697824 */ /* 0x000fe400008e064f */
[----:B------:R-:W-:Y:S01]  /*34e0*/  IMAD.WIDE.U32 R76, R251, R76, UR32 ;  /* 0x00000020fb4c7e25 */ /* 0x000fe2000f8e004c */
[----:B------:R-:W-:-:S04]  /*34f0*/  ULDC.64 UR32, c[0x0][0x118] ;  /* 0x0000460000207ab9 */ /* 0x000fc80000000a00 */
[----:B------:R-:W-:-:S05]  /*3500*/  IADD3 R106, P1, R76, R107, RZ ;  /* 0x0000006b4c6a7210 */ /* 0x000fca0007f3e0ff */
[----:B------:R-:W-:Y:S01]  /*3510*/  IMAD.X R107, R77, 0x1, R79, P1 ;  /* 0x000000014d6b7824 */ /* 0x000fe200008e064f */
[----:B------:R-:W-:Y:S01]  /*3520*/  ISETP.GE.U32.AND P1, PT, R249, UR16, PT ;  /* 0x00000010f9007c0c */ /* 0x000fe2000bf26070 */
[----:B------:R-:W2:Y:S04]  /*3530*/  LDS.128 R76, [R20] ;  /* 0x00000000144c7984 */ /* 0x000ea80000000c00 */
[----:B--2---:R-:W-:Y:S04]  /*3540*/  @!P0 STG.E.128 [R100.64], R76 ;  /* 0x0000004c64008986 */ /* 0x004fe8000c101d20 */
[----:B------:R-:W-:Y:S04]  /*3550*/  @!P0 STG.E.128 [R102.64], R80 ;  /* 0x0000005066008986 */ /* 0x000fe8000c101d20 */
[----:B------:R-:W-:Y:S04]  /*3560*/  @!P0 STG.E.128 [R104.64], R84 ;  /* 0x0000005468008986 */ /* 0x000fe8000c101d20 */
[----:B------:R-:W-:Y:S04]  /*3570*/  @!P0 STG.E.128 [R106.64], R88 ;  /* 0x000000586a008986 */ /* 0x000fe8000c101d20 */
[----:B------:R-:W-:Y:S06]  /*3580*/  BAR.SYNC 0x0 ;  /* 0x0000000000007b1d */ /* 0x000fec0000000000 */
[----:B------:R2:W-:Y:S01]  /*3590*/  STS [R15], R2 ;  /* 0x000000020f007388 */ /* 0x0005e20000000800 */
[----:B------:R-:W-:-:S02]  /*35a0*/  F2FP.PACK_AB R76, R51, R50 ;  /* 0x00000032334c723e */ /* 0x000fc400000000ff */
[----:B------:R-:W-:Y:S01]  /*35b0*/  F2FP.PACK_AB R78, R55, R54 ;  /* 0x00000036374e723e */ /* 0x000fe200000000ff */
[----:B------:R3:W-:Y:S01]  /*35c0*/  STS [R15+0x480], R124 ;  /* 0x0004807c0f007388 */ /* 0x0007e20000000800 */
[----:B------:R-:W-:Y:S02]  /*35d0*/  F2FP.PACK_AB R80, R57, R56 ;  /* 0x000000383950723e */ /* 0x000fe400000000ff */
[----:B------:R-:W-:Y:S01]  /*35e0*/  F2FP.PACK_AB R82, R59, R58 ;  /* 0x0000003a3b52723e */ /* 0x000fe200000000ff */
[----:B------:R-:W-:Y:S01]  /*35f0*/  STS [R15+0x10], R126 ;  /* 0x0000107e0f007388 */ /* 0x000fe20000000800 */
[----:B------:R-:W-:Y:S02]  /*3600*/  F2FP.PACK_AB R84, R61, R60 ;  /* 0x0000003c3d54723e */ /* 0x000fe400000000ff */
[----:B--2---:R-:W-:Y:S01]  /*3610*/  F2FP.PACK_AB R2, R53, R52 ;  /* 0x000000343502723e */ /* 0x004fe200000000ff */
[----:B------:R-:W-:Y:S01]  /*3620*/  STS [R15+0x490], R128 ;  /* 0x000490800f007388 */ /* 0x000fe20000000800 */
[----:B------:R-:W-:-:S02]  /*3630*/  F2FP.PACK_AB R100, R63, R62 ;  /* 0x0000003e3f64723e */ /* 0x000fc400000000ff */
[----:B------:R-:W-:Y:S01]  /*3640*/  F2FP.PACK_AB R102, R65, R64 ;  /* 0x000000404166723e */ /* 0x000fe200000000ff */
[----:B------:R-:W-:Y:S01]  /*3650*/  STS [R15+0x20], R130 ;  /* 0x000020820f007388 */ /* 0x000fe20000000800 */
[----:B------:R-:W-:Y:S02]  /*3660*/  F2FP.PACK_AB R104, R67, R66 ;  /* 0x000000424368723e */ /* 0x000fe400000000ff */
[----:B------:R-:W-:Y:S01]  /*3670*/  F2FP.PACK_AB R106, R69, R68 ;  /* 0x00000044456a723e */ /* 0x000fe200000000ff */
[----:B------:R-:W-:Y:S01]  /*3680*/  STS [R15+0x4a0], R76 ;  /* 0x0004a04c0f007388 */ /* 0x000fe20000000800 */
[----:B---3--:R-:W-:-:S03]  /*3690*/  F2FP.PACK_AB R124, R71, R70 ;  /* 0x00000046477c723e */ /* 0x008fc600000000ff */
[----:B------:R2:W-:Y:S04]  /*36a0*/  STS [R15+0x30], R2 ;  /* 0x000030020f007388 */ /* 0x0005e80000000800 */
[----:B------:R-:W-:Y:S04]  /*36b0*/  STS [R15+0x4b0], R78 ;  /* 0x0004b04e0f007388 */ /* 0x000fe80000000800 */
[----:B------:R-:W-:Y:S01]  /*36c0*/  STS [R15+0x40], R80 ;  /* 0x000040500f007388 */ /* 0x000fe20000000800 */
[----:B--2---:R-:W-:Y:S01]  /*36d0*/  LEA R2, R217, UR5, 0x1 ;  /* 0x00000005d9027c11 */ /* 0x004fe2000f8e08ff */
[----:B------:R-:W-:-:S02]  /*36e0*/  USHF.R.S32.HI UR5, URZ, 0x1f, UR27 ;  /* 0x0000001f3f057899 */ /* 0x000fc4000801141b */
[----:B------:R-:W-:Y:S04]  /*36f0*/  STS [R15+0x4c0], R82 ;  /* 0x0004c0520f007388 */ /* 0x000fe80000000800 */
[----:B------:R-:W-:Y:S04]  /*3700*/  STS [R15+0x50], R84 ;  /* 0x000050540f007388 */ /* 0x000fe80000000800 */
[----:B------:R-:W-:Y:S04]  /*3710*/  STS [R15+0x4d0], R100 ;  /* 0x0004d0640f007388 */ /* 0x000fe80000000800 */
[----:B------:R-:W-:Y:S04]  /*3720*/  STS [R15+0x60], R102 ;  /* 0x000060660f007388 */ /* 0x000fe80000000800 */
[----:B------:R-:W-:Y:S04]  /*3730*/  STS [R15+0x4e0], R104 ;  /* 0x0004e0680f007388 */ /* 0x000fe80000000800 */
[----:B------:R-:W-:Y:S04]  /*3740*/  STS [R15+0x70], R106 ;  /* 0x0000706a0f007388 */ /* 0x000fe80000000800 */
[----:B------:R-:W-:Y:S04]  /*3750*/  STS [R15+0x4f0], R124 ;  /* 0x0004f07c0f007388 */ /* 0x000fe80000000800 */
[----:B------:R-:W-:Y:S06]  /*3760*/  BAR.SYNC 0x0 ;  /* 0x0000000000007b1d */ /* 0x000fec0000000000 */
[----:B------:R-:W2:Y:S01]  /*3770*/  LDS.128 R76, [R20] ;  /* 0x00000000144c7984 */ /* 0x000ea20000000c00 */
[----:B------:R-:W-:-:S03]  /*3780*/  LEA R124, R215, UR31, 0x1 ;  /* 0x0000001fd77c7c11 */ /* 0x000fc6000f8e08ff */
[----:B------:R-:W3:Y:S04]  /*3790*/  LDS.128 R80, [R20+0x900] ;  /* 0x0009000014507984 */ /* 0x000ee80000000c00 */
[----:B------:R-:W4:Y:S04]  /*37a0*/  LDS.128 R84, [R20+0x1200] ;  /* 0x0012000014547984 */ /* 0x000f280000000c00 */
[----:B------:R-:W1:Y:S04]  /*37b0*/  LDS.128 R88, [R20+0x1b00] ;  /* 0x001b000014587984 */ /* 0x000e680000000c00 */
[----:B------:R-:W-:Y:S04]  /*37c0*/  LDSM.16.M88.4 R144, [R144] ;  /* 0x000000009090783b */ /* 0x000fe80000000200 */
[----:B------:R-:W-:Y:S04]  /*37d0*/  LDSM.16.M88.4 R132, [R132] ;  /* 0x000000008484783b */ /* 0x000fe80000000200 */
[----:B--2---:R-:W-:Y:S04]  /*37e0*/  @!P0 STG.E.128 [R92.64], R76 ;  /* 0x0000004c5c008986 */ /* 0x004fe8000c101d20 */
[----:B---3--:R-:W-:Y:S04]  /*37f0*/  @!P0 STG.E.128 [R94.64], R80 ;  /* 0x000000505e008986 */ /* 0x008fe8000c101d20 */
[----:B----4-:R-:W-:Y:S04]  /*3800*/  @!P0 STG.E.128 [R96.64], R84 ;  /* 0x0000005460008986 */ /* 0x010fe8000c101d20 */
[----:B-1----:R-:W-:Y:S04]  /*3810*/  @!P0 STG.E.128 [R98.64], R88 ;  /* 0x0000005862008986 */ /* 0x002fe8000c101d20 */
[----:B------:R-:W-:Y:S04]  /*3820*/  LDSM.16.M88.4 R84, [R2] ;  /* 0x000000000254783b */ /* 0x000fe80000000200 */
[----:B------:R-:W-:Y:S04]  /*3830*/  LDSM.16.M88.4 R80, [R11] ;  /* 0x000000000b50783b */ /* 0x000fe80000000200 */
[----:B------:R-:W-:Y:S06]  /*3840*/  BAR.SYNC 0x0 ;  /* 0x0000000000007b1d */ /* 0x000fec0000000000 */
[----:B------:R-:W-:Y:S04]  /*3850*/  STS [R16], R108 ;  /* 0x0000006c10007388 */ /* 0x000fe80000000800 */
[----:B------:R-:W-:Y:S04]  /*3860*/  STS [R16+0x420], R109 ;  /* 0x0004206d10007388 */ /* 0x000fe80000000800 */
        /* <DEDUP_REMOVED lines=15> */
[----:B------:R-:W1:Y:S04]  /*3960*/  LDS R2, [R17] ;  /* 0x0000000011027984 */ /* 0x000e680000000800 */
[----:B------:R-:W2:Y:S04]  /*3970*/  LDS R76, [R17+0x84] ;  /* 0x00008400114c7984 */ /* 0x000ea80000000800 */
[----:B------:R-:W3:Y:S04]  /*3980*/  LDS R78, [R17+0x420] ;  /* 0x00042000114e7984 */ /* 0x000ee80000000800 */
[----:B------:R-:W4:Y:S04]  /*3990*/  LDS R11, [R17+0x4a4] ;  /* 0x0004a400110b7984 */ /* 0x000f280000000800 */
[----:B------:R-:W1:Y:S04]  /*39a0*/  LDS R88, [R17+0x840] ;  /* 0x0008400011587984 */ /* 0x000e680000000800 */
[----:B------:R-:W1:Y:S04]  /*39b0*/  LDS R90, [R17+0x8c4] ;  /* 0x0008c400115a7984 */ /* 0x000e680000000800 */
[----:B------:R-:W1:Y:S04]  /*39c0*/  LDS R92, [R17+0xc60] ;  /* 0x000c6000115c7984 */ /* 0x000e680000000800 */
[----:B------:R-:W1:Y:S04]  /*39d0*/  LDS R77, [R17+0xce4] ;  /* 0x000ce400114d7984 */ /* 0x000e680000000800 */
[----:B------:R-:W2:Y:S04]  /*39e0*/  LDS R94, [R17+0x1080] ;  /* 0x00108000115e7984 */ /* 0x000ea80000000800 */
[----:B------:R-:W3:Y:S04]  /*39f0*/  LDS R100, [R17+0x1104] ;  /* 0x0011040011647984 */ /* 0x000ee80000000800 */
[----:B------:R-:W4:Y:S04]  /*3a00*/  LDS R102, [R17+0x14a0] ;  /* 0x0014a00011667984 */ /* 0x000f280000000800 */
[----:B------:R-:W4:Y:S04]  /*3a10*/  LDS R79, [R17+0x1524] ;  /* 0x00152400114f7984 */ /* 0x000f280000000800 */
[----:B------:R-:W4:Y:S04]  /*3a20*/  LDS R104, [R17+0x18c0] ;  /* 0x0018c00011687984 */ /* 0x000f280000000800 */
[----:B------:R-:W4:Y:S04]  /*3a30*/  LDS R106, [R17+0x1944] ;  /* 0x00194400116a7984 */ /* 0x000f280000000800 */
[----:B------:R-:W4:Y:S04]  /*3a40*/  LDS R108, [R17+0x1ce0] ;  /* 0x001ce000116c7984 */ /* 0x000f280000000800 */
[----:B------:R-:W4:Y:S04]  /*3a50*/  LDS R105, [R17+0x1d64] ;  /* 0x001d640011697984 */ /* 0x000f280000000800 */
[----:B------:R-:W-:Y:S06]  /*3a60*/  BAR.SYNC 0x0 ;  /* 0x0000000000007b1d */ /* 0x000fec0000000000 */
[----:B-1----:R-:W-:Y:S04]  /*3a70*/  STS [R19], R2 ;  /* 0x0000000213007388 */ /* 0x002fe80000000800 */
[----:B--2---:R-:W-:Y:S04]  /*3a80*/  STS [R195], R76 ;  /* 0x0000004cc3007388 */ /* 0x004fe80000000800 */
[----:B---3--:R-:W-:Y:S04]  /*3a90*/  STS [R19+0x400], R78 ;  /* 0x0004004e13007388 */ /* 0x008fe80000000800 */
[----:B----4-:R1:W-:Y:S04]  /*3aa0*/  STS [R194], R11 ;  /* 0x0000000bc2007388 */ /* 0x0103e80000000800 */
[----:B------:R-:W-:Y:S04]  /*3ab0*/  STS [R19+0x800], R88 ;  /* 0x0008005813007388 */ /* 0x000fe80000000800 */
[----:B------:R-:W-:Y:S01]  /*3ac0*/  STS [R193], R90 ;  /* 0x0000005ac1007388 */ /* 0x000fe20000000800 */
[----:B-1----:R-:W-:-:S03]  /*3ad0*/  F2FP.PACK_AB R11, R45, R44 ;  /* 0x0000002c2d0b723e */ /* 0x002fc600000000ff */
[----:B------:R-:W-:Y:S04]  /*3ae0*/  STS [R19+0xc00], R92 ;  /* 0x000c005c13007388 */ /* 0x000fe80000000800 */
[----:B------:R-:W-:Y:S04]  /*3af0*/  STS [R192], R77 ;  /* 0x0000004dc0007388 */ /* 0x000fe80000000800 */
        /* <DEDUP_REMOVED lines=8> */
[----:B------:R-:W-:Y:S06]  /*3b80*/  BAR.SYNC 0x0 ;  /* 0x0000000000007b1d */ /* 0x000fec0000000000 */
[----:B------:R-:W1:Y:S04]  /*3b90*/  LDSM.16.MT88.4 R112, [R21] ;  /* 0x000000001570783b */ /* 0x000e680000004200 */
[----:B------:R-:W2:Y:S04]  /*3ba0*/  LDSM.16.MT88.4 R96, [R22] ;  /* 0x000000001660783b */ /* 0x000ea80000004200 */
[----:B------:R-:W3:Y:S04]  /*3bb0*/  LDSM.16.MT88.4 R92, [R23] ;  /* 0x00000000175c783b */ /* 0x000ee80000004200 */
[----:B------:R-:W4:Y:S04]  /*3bc0*/  LDSM.16.MT88.4 R120, [R184] ;  /* 0x00000000b878783b */ /* 0x000f280000004200 */
[----:B------:R-:W3:Y:S04]  /*3bd0*/  LDSM.16.MT88.4 R152, [R21+0x800] ;  /* 0x000800001598783b */ /* 0x000ee80000004200 */
[----:B------:R-:W4:Y:S04]  /*3be0*/  LDSM.16.MT88.4 R88, [R22+0x800] ;  /* 0x000800001658783b */ /* 0x000f280000004200 */
[----:B------:R-:W4:Y:S04]  /*3bf0*/  LDSM.16.MT88.4 R100, [R23+0x800] ;  /* 0x000800001764783b */ /* 0x000f280000004200 */
[----:B------:R-:W4:Y:S04]  /*3c00*/  LDSM.16.MT88.4 R76, [R184+0x800] ;  /* 0x00080000b84c783b */ /* 0x000f280000004200 */
[----:B------:R-:W-:Y:S04]  /*3c10*/  LDSM.16.M88.4 R124, [R124] ;  /* 0x000000007c7c783b */ /* 0x000fe80000000200 */
[----:B------:R-:W4:Y:S01]  /*3c20*/  LDSM.16.MT88.4 R156, [R22+0x1000] ;  /* 0x00100000169c783b */ /* 0x000f220000004200 */
[C---:B-1----:R-:W5:Y:S03]  /*3c30*/  HMMA.16816.F32 R160, R84.reuse, R112, RZ ;  /* 0x0000007054a0723c */ /* 0x042f6600000018ff */
[----:B------:R-:W-:Y:S04]  /*3c40*/  LDSM.16.MT88.4 R148, [R184+0x1000] ;  /* 0x00100000b894783b */ /* 0x000fe80000004200 */
[----:B------:R-:W-:Y:S01]  /*3c50*/  LDSM.16.MT88.4 R140, [R21+0x1800] ;  /* 0x00180000158c783b */ /* 0x000fe20000004200 */
[C---:B--2---:R-:W5:Y:S03]  /*3c60*/  HMMA.16816.F32 R108, R84.reuse, R96, RZ ;  /* 0x00000060546c723c */ /* 0x044f6600000018ff */
[----:B------:R-:W-:Y:S04]  /*3c70*/  LDSM.16.MT88.4 R136, [R22+0x1800] ;  /* 0x001800001688783b */ /* 0x000fe80000004200 */
[----:B------:R-:W-:Y:S01]  /*3c80*/  LDSM.16.MT88.4 R128, [R184+0x1800] ;  /* 0x00180000b880783b */ /* 0x000fe20000004200 */
[C---:B---3--:R-:W5:Y:S08]  /*3c90*/  HMMA.16816.F32 R116, R84.reuse, R92, RZ ;  /* 0x0000005c5474723c */ /* 0x048f7000000018ff */
[C---:B------:R-:W5:Y:S08]  /*3ca0*/  HMMA.16816.F32 R112, R84.reuse, R114, RZ ;  /* 0x000000725470723c */ /* 0x040f7000000018ff */
[C---:B------:R-:W5:Y:S08]  /*3cb0*/  HMMA.16816.F32 R96, R84.reuse, R98, RZ ;  /* 0x000000625460723c */ /* 0x040f7000000018ff */
[C---:B------:R-:W5:Y:S08]  /*3cc0*/  HMMA.16816.F32 R92, R84.reuse, R94, RZ ;  /* 0x0000005e545c723c */ /* 0x040f7000000018ff */
[C---:B----4-:R5:W5:Y:S07]  /*3cd0*/  HMMA.16816.F32 R104, R84.reuse, R120, RZ ;  /* 0x000000785468723c */ /* 0x050b6e00000018ff */
[----:B-----5:R-:W-:Y:S01]  /*3ce0*/  LEA R120, R216, UR31, 0x1 ;  /* 0x0000001fd8787c11 */ /* 0x020fe2000f8e08ff */
[----:B------:R5:W5:Y:S05]  /*3cf0*/  HMMA.16816.F32 R84, R84, R122, RZ ;  /* 0x0000007a5454723c */ /* 0x000b6a00000018ff */
[----:B-----5:R-:W-:Y:S03]  /*3d00*/  LDSM.16.M88.4 R120, [R120] ;  /* 0x000000007878783b */ /* 0x020fe60000000200 */
[C---:B------:R-:W-:Y:S08]  /*3d10*/  HMMA.16816.F32 R160, R80.reuse, R152, R160 ;  /* 0x0000009850a0723c */ /* 0x040ff000000018a0 */
[C---:B------:R-:W5:Y:S08]  /*3d20*/  HMMA.16816.F32 R108, R80.reuse, R88, R108 ;  /* 0x00000058506c723c */ /* 0x040f70000000186c */
[C---:B------:R-:W-:Y:S08]  /*3d30*/  HMMA.16816.F32 R116, R80.reuse, R100, R116 ;  /* 0x000000645074723c */ /* 0x040ff00000001874 */
[C---:B------:R5:W-:Y:S07]  /*3d40*/  HMMA.16816.F32 R152, R80.reuse, R154, R112 ;  /* 0x0000009a5098723c */ /* 0x040bee0000001870 */
[----:B-----5:R-:W-:Y:S01]  /*3d50*/  LEA R112, R214, UR31, 0x1 ;  /* 0x0000001fd6707c11 */ /* 0x020fe2000f8e08ff */
[C---:B------:R5:W5:Y:S02]  /*3d60*/  HMMA.16816.F32 R88, R80.reuse, R90, R96 ;  /* 0x0000005a5058723c */ /* 0x040b640000001860 */
[----:B-----5:R-:W1:Y:S04]  /*3d70*/  LDSM.16.MT88.4 R96, [R23+0x1000] ;  /* 0x001000001760783b */ /* 0x020e680000004200 */
[----:B------:R-:W-:Y:S02]  /*3d80*/  LDSM.16.M88.4 R112, [R112] ;  /* 0x000000007070783b */ /* 0x000fe40000000200 */
[C---:B------:R5:W5:Y:S02]  /*3d90*/  HMMA.16816.F32 R100, R80.reuse, R102, R92 ;  /* 0x000000665064723c */ /* 0x040b64000000185c */
[----:B-----5:R-:W-:Y:S06]  /*3da0*/  LDSM.16.MT88.4 R92, [R23+0x1800] ;  /* 0x00180000175c783b */ /* 0x020fec0000004200 */
[C---:B------:R-:W5:Y:S08]  /*3db0*/  HMMA.16816.F32 R104, R80.reuse, R76, R104 ;  /* 0x0000004c5068723c */ /* 0x040f700000001868 */
[----:B------:R5:W5:Y:S02]  /*3dc0*/  HMMA.16816.F32 R80, R80, R78, R84 ;  /* 0x0000004e5050723c */ /* 0x000b640000001854 */
[----:B-----5:R-:W2:Y:S05]  /*3dd0*/  LDSM.16.MT88.4 R76, [R21+0x1000] ;  /* 0x00100000154c783b */ /* 0x020eaa0000004200 */
[----:B------:R-:W-:Y:S01]  /*3de0*/  LEA R84, R217, UR31, 0x1 ;  /* 0x0000001fd9547c11 */ /* 0x000fe2000f8e08ff */
[C---:B------:R-:W-:Y:S05]  /*3df0*/  HMMA.16816.F32 R108, R144.reuse, R156, R108 ;  /* 0x0000009c906c723c */ /* 0x040fea000000186c */
[----:B------:R-:W-:Y:S03]  /*3e00*/  LDSM.16.M88.4 R84, [R84] ;  /* 0x000000005454783b */ /* 0x000fe60000000200 */
[C---:B------:R-:W-:Y:S01]  /*3e10*/  HMMA.16816.F32 R88, R144.reuse, R158, R88 ;  /* 0x0000009e9058723c */ /* 0x040fe20000001858 */
[----:B------:R-:W-:Y:S06]  /*3e20*/  BAR.SYNC 0x0 ;  /* 0x0000000000007b1d */ /* 0x000fec0000000000 */
[----:B------:R3:W-:Y:S01]  /*3e30*/  STS [R16+0x10], R11 ;  /* 0x0000100b10007388 */ /* 0x0007e20000000800 */
[C---:B-1----:R-:W-:Y:S03]  /*3e40*/  HMMA.16816.F32 R116, R144.reuse, R96, R116 ;  /* 0x000000609074723c */ /* 0x042fe60000001874 */
[----:B------:R1:W-:Y:S04]  /*3e50*/  STS [R16], R185 ;  /* 0x000000b910007388 */ /* 0x0003e80000000800 */
[----:B------:R4:W-:Y:S01]  /*3e60*/  STS [R16+0x420], R187 ;  /* 0x000420bb10007388 */ /* 0x0009e20000000800 */
[----:B------:R-:W-:Y:S01]  /*3e70*/  HMMA.16816.F32 R100, R144, R98, R100 ;  /* 0x000000629064723c */ /* 0x000fe20000001864 */
[----:B---3--:R-:W-:-:S02]  /*3e80*/  F2FP.PACK_AB R11, R63, R62 ;  /* 0x0000003e3f0b723e */ /* 0x008fc400000000ff */
[----:B------:R3:W-:Y:S01]  /*3e90*/  STS [R16+0x450], R189 ;  /* 0x000450bd10007388 */ /* 0x0007e20000000800 */
[----:B-1----:R-:W-:-:S03]  /*3ea0*/  F2FP.PACK_AB R185, R53, R52 ;  /* 0x0000003435b9723e */ /* 0x002fc600000000ff */
[----:B------:R1:W-:Y:S01]  /*3eb0*/  STS [R16+0x40], R203 ;  /* 0x000040cb10007388 */ /* 0x0003e20000000800 */
[----:B------:R-:W-:Y:S01]  /*3ec0*/  HMMA.16816.F32 R104, R144, R148, R104 ;  /* 0x000000949068723c */ /* 0x000fe20000001868 */
[----:B----4-:R-:W-:Y:S02]  /*3ed0*/  F2FP.PACK_AB R187, R49, R48 ;  /* 0x0000003031bb723e */ /* 0x010fe400000000ff */
[----:B------:R4:W-:Y:S01]  /*3ee0*/  STS [R16+0x460], R205 ;  /* 0x000460cd10007388 */ /* 0x0009e20000000800 */
[----:B---3--:R-:W-:-:S03]  /*3ef0*/  F2FP.PACK_AB R189, R47, R46 ;  /* 0x0000002e2fbd723e */ /* 0x008fc600000000ff */
[----:B------:R-:W-:Y:S01]  /*3f00*/  STS [R16+0x470], R11 ;  /* 0x0004700b10007388 */ /* 0x000fe20000000800 */
[----:B--2---:R-:W5:Y:S01]  /*3f10*/  HMMA.16816.F32 R160, R144, R76, R160 ;  /* 0x0000004c90a0723c */ /* 0x004f6200000018a0 */
[----:B-1----:R-:W-:Y:S02]  /*3f20*/  F2FP.PACK_AB R203, R65, R64 ;  /* 0x0000004041cb723e */ /* 0x002fe400000000ff */
[----:B------:R-:W-:Y:S01]  /*3f30*/  STS [R16+0x480], R207 ;  /* 0x000480cf10007388 */ /* 0x000fe20000000800 */
[----:B----4-:R-:W-:-:S03]  /*3f40*/  F2FP.PACK_AB R205, R61, R60 ;  /* 0x0000003c3dcd723e */ /* 0x010fc600000000ff */
[----:B------:R-:W-:Y:S01]  /*3f50*/  STS [R16+0x70], R209 ;  /* 0x000070d110007388 */ /* 0x000fe20000000800 */
[C---:B------:R-:W5:Y:S03]  /*3f60*/  HMMA.16816.F32 R152, R144.reuse, R78, R152 ;  /* 0x0000004e9098723c */ /* 0x040f660000001898 */
[----:B------:R1:W-:Y:S04]  /*3f70*/  STS [R16+0x490], R233 ;  /* 0x000490e910007388 */ /* 0x0003e80000000800 */
[----:B------:R2:W-:Y:S01]  /*3f80*/  STS [R16+0x440], R235 ;  /* 0x000440eb10007388 */ /* 0x0005e20000000800 */
[----:B------:R-:W5:Y:S03]  /*3f90*/  HMMA.16816.F32 R80, R144, R150, R80 ;  /* 0x000000969050723c */ /* 0x000f660000001850 */
[----:B------:R-:W-:Y:S01]  /*3fa0*/  STS [R16+0x30], R185 ;  /* 0x000030b910007388 */ /* 0x000fe20000000800 */
[----:B-1----:R-:W-:-:S03]  /*3fb0*/  IMAD R233, R240, 0x2000, R220 ;  /* 0x00002000f0e97824 */ /* 0x002fc600078e02dc */
[----:B------:R-:W-:Y:S01]  /*3fc0*/  STS [R16+0x20], R187 ;  /* 0x000020bb10007388 */ /* 0x000fe20000000800 */
[C---:B-----5:R-:W5:Y:S01]  /*3fd0*/  HMMA.16816.F32 R160, R132.reuse, R140, R160 ;  /* 0x0000008c84a0723c */ /* 0x060f6200000018a0 */
[----:B--2---:R-:W-:Y:S02]  /*3fe0*/  IMAD R235, R240, 0x2000, R218 ;  /* 0x00002000f0eb7824 */ /* 0x004fe400078e02da */
[----:B------:R-:W-:Y:S04]  /*3ff0*/  STS [R16+0x430], R189 ;  /* 0x000430bd10007388 */ /* 0x000fe80000000800 */
[----:B------:R-:W-:Y:S01]  /*4000*/  STS [R16+0x60], R203 ;  /* 0x000060cb10007388 */ /* 0x000fe20000000800 */
[C---:B------:R-:W5:Y:S03]  /*4010*/  HMMA.16816.F32 R152, R132.reuse, R142, R152 ;  /* 0x0000008e8498723c */ /* 0x040f660000001898 */
[----:B------:R-:W-:Y:S04]  /*4020*/  STS [R16+0x50], R205 ;  /* 0x000050cd10007388 */ /* 0x000fe80000000800 */
[----:B------:R-:W-:Y:S06]  /*4030*/  BAR.SYNC 0x0 ;  /* 0x0000000000007b1d */ /* 0x000fec0000000000 */
[----:B------:R-:W1:Y:S01]  /*4040*/  LDS R2, [R17] ;  /* 0x0000000011027984 */ /* 0x000e620000000800 */
[C---:B------:R-:W5:Y:S03]  /*4050*/  HMMA.16816.F32 R108, R132.reuse, R136, R108 ;  /* 0x00000088846c723c */ /* 0x040f66000000186c */
[----:B------:R-:W2:Y:S04]  /*4060*/  LDS R11, [R17+0x84] ;  /* 0x00008400110b7984 */ /* 0x000ea80000000800 */
[----:B------:R-:W3:Y:S01]  /*4070*/  LDS R76, [R17+0x420] ;  /* 0x00042000114c7984 */ /* 0x000ee20000000800 */
[C---:B------:R5:W5:Y:S03]  /*4080*/  HMMA.16816.F32 R88, R132.reuse, R138, R88 ;  /* 0x0000008a8458723c */ /* 0x040b660000001858 */
[----:B------:R-:W4:Y:S04]  /*4090*/  LDS R77, [R17+0x4a4] ;  /* 0x0004a400114d7984 */ /* 0x000f280000000800 */
[----:B------:R-:W1:Y:S01]  /*40a0*/  LDS R185, [R17+0x840] ;  /* 0x0008400011b97984 */ /* 0x000e620000000800 */
[C---:B------:R-:W5:Y:S03]  /*40b0*/  HMMA.16816.F32 R116, R132.reuse, R92, R116 ;  /* 0x0000005c8474723c */ /* 0x040f660000001874 */
[----:B------:R-:W1:Y:S04]  /*40c0*/  LDS R186, [R17+0x8c4] ;  /* 0x0008c40011ba7984 */ /* 0x000e680000000800 */
[----:B------:R-:W1:Y:S01]  /*40d0*/  LDS R187, [R17+0xc60] ;  /* 0x000c600011bb7984 */ /* 0x000e620000000800 */
[C---:B------:R5:W5:Y:S03]  /*40e0*/  HMMA.16816.F32 R100, R132.reuse, R94, R100 ;  /* 0x0000005e8464723c */ /* 0x040b660000001864 */
[----:B------:R-:W1:Y:S04]  /*40f0*/  LDS R188, [R17+0xce4] ;  /* 0x000ce40011bc7984 */ /* 0x000e680000000800 */
[----:B------:R-:W2:Y:S01]  /*4100*/  LDS R189, [R17+0x1080] ;  /* 0x0010800011bd7984 */ /* 0x000ea20000000800 */
[C---:B------:R-:W5:Y:S03]  /*4110*/  HMMA.16816.F32 R104, R132.reuse, R128, R104 ;  /* 0x000000808468723c */ /* 0x040f660000001868 */
[----:B------:R-:W3:Y:S04]  /*4120*/  LDS R190, [R17+0x1104] ;  /* 0x0011040011be7984 */ /* 0x000ee80000000800 */
[----:B------:R-:W4:Y:S01]  /*4130*/  LDS R202, [R17+0x14a0] ;  /* 0x0014a00011ca7984 */ /* 0x000f220000000800 */
[----:B------:R5:W5:Y:S03]  /*4140*/  HMMA.16816.F32 R80, R132, R130, R80 ;  /* 0x000000828450723c */ /* 0x000b660000001850 */
[----:B------:R-:W4:Y:S04]  /*4150*/  LDS R203, [R17+0x1524] ;  /* 0x0015240011cb7984 */ /* 0x000f280000000800 */
[----:B------:R-:W4:Y:S04]  /*4160*/  LDS R204, [R17+0x18c0] ;  /* 0x0018c00011cc7984 */ /* 0x000f280000000800 */
[----:B------:R-:W4:Y:S04]  /*4170*/  LDS R205, [R17+0x1944] ;  /* 0x0019440011cd7984 */ /* 0x000f280000000800 */
[----:B------:R-:W4:Y:S04]  /*4180*/  LDS R206, [R17+0x1ce0] ;  /* 0x001ce00011ce7984 */ /* 0x000f280000000800 */
[----:B------:R-:W4:Y:S04]  /*4190*/  LDS R207, [R17+0x1d64] ;  /* 0x001d640011cf7984 */ /* 0x000f280000000800 */
[----:B------:R-:W-:Y:S06]  /*41a0*/  BAR.SYNC 0x0 ;  /* 0x0000000000007b1d */ /* 0x000fec0000000000 */
[----:B-1----:R1:W-:Y:S04]  /*41b0*/  STS [R19], R2 ;  /* 0x0000000213007388 */ /* 0x0023e80000000800 */
[----:B--2---:R2:W-:Y:S04]  /*41c0*/  STS [R195], R11 ;  /* 0x0000000bc3007388 */ /* 0x0045e80000000800 */
[----:B---3--:R-:W-:Y:S01]  /*41d0*/  STS [R19+0x400], R76 ;  /* 0x0004004c13007388 */ /* 0x008fe20000000800 */
[----:B-1----:R-:W-:-:S03]  /*41e0*/  IMAD.IADD R2, R229, 0x1, R18 ;  /* 0x00000001e5027824 */ /* 0x002fc600078e0212 */
[----:B----4-:R-:W-:Y:S01]  /*41f0*/  STS [R194], R77 ;  /* 0x0000004dc2007388 */ /* 0x010fe20000000800 */
[----:B--2---:R-:W-:-:S03]  /*4200*/  LOP3.LUT R11, R18, R229, RZ, 0xfc, !PT ;  /* 0x000000e5120b7212 */ /* 0x004fc600078efcff */
[----:B------:R-:W-:Y:S01]  /*4210*/  STS [R19+0x800], R185 ;  /* 0x000800b913007388 */ /* 0x000fe20000000800 */
[----:B------:R-:W-:Y:S02]  /*4220*/  LEA R2, R2, UR30, 0x1 ;  /* 0x0000001e02027c11 */ /* 0x000fe4000f8e08ff */
[----:B------:R-:W-:Y:S01]  /*4230*/  LEA R11, R11, UR30, 0x1 ;  /* 0x0000001e0b0b7c11 */ /* 0x000fe2000f8e08ff */
[----:B------:R-:W-:Y:S04]  /*4240*/  STS [R193], R186 ;  /* 0x000000bac1007388 */ /* 0x000fe80000000800 */
[----:B------:R-:W-:Y:S04]  /*4250*/  STS [R19+0xc00], R187 ;  /* 0x000c00bb13007388 */ /* 0x000fe80000000800 */
[----:B------:R-:W-:Y:S04]  /*4260*/  STS [R192], R188 ;  /* 0x000000bcc0007388 */ /* 0x000fe80000000800 */
[----:B------:R-:W-:Y:S04]  /*4270*/  STS [R19+0x1000], R189 ;  /* 0x001000bd13007388 */ /* 0x000fe80000000800 */
[----:B------:R1:W-:Y:S04]  /*4280*/  STS [R191], R190 ;  /* 0x000000bebf007388 */ /* 0x0003e80000000800 */
[----:B------:R-:W-:Y:S04]  /*4290*/  STS [R19+0x1400], R202 ;  /* 0x001400ca13007388 */ /* 0x000fe80000000800 */
[----:B------:R-:W-:Y:S01]  /*42a0*/  STS [R14], R203 ;  /* 0x000000cb0e007388 */ /* 0x000fe20000000800 */
[----:B-1----:R-:W-:-:S03]  /*42b0*/  IMAD.MOV.U32 R190, RZ, RZ, R197 ;  /* 0x000000ffffbe7224 */ /* 0x002fc600078e00c5 */
[----:B------:R-:W-:Y:S01]  /*42c0*/  STS [R19+0x1800], R204 ;  /* 0x001800cc13007388 */ /* 0x000fe20000000800 */
[----:B------:R-:W-:-:S03]  /*42d0*/  IMAD.MOV.U32 R197, RZ, RZ, R3 ;  /* 0x000000ffffc57224 */ /* 0x000fc600078e0003 */
[----:B------:R-:W-:Y:S04]  /*42e0*/  STS [R13], R205 ;  /* 0x000000cd0d007388 */ /* 0x000fe80000000800 */
[----:B------:R-:W-:Y:S04]  /*42f0*/  STS [R19+0x1c00], R206 ;  /* 0x001c00ce13007388 */ /* 0x000fe80000000800 */
[----:B------:R-:W-:Y:S04]  /*4300*/  STS [R12], R207 ;  /* 0x000000cf0c007388 */ /* 0x000fe80000000800 */
[----:B------:R-:W-:Y:S06]  /*4310*/  BAR.SYNC 0x0 ;  /* 0x0000000000007b1d */ /* 0x000fec0000000000 */
[----:B------:R-:W1:Y:S04]  /*4320*/  LDSM.16.MT88.4 R76, [R21] ;  /* 0x00000000154c783b */ /* 0x000e680000004200 */
[----:B------:R-:W2:Y:S04]  /*4330*/  LDSM.16.MT88.4 R96, [R22] ;  /* 0x000000001660783b */ /* 0x000ea80000004200 */
[----:B-----5:R-:W3:Y:S04]  /*4340*/  LDSM.16.MT88.4 R136, [R23] ;  /* 0x000000001788783b */ /* 0x020ee80000004200 */
[----:B------:R-:W4:Y:S04]  /*4350*/  LDSM.16.MT88.4 R92, [R184] ;  /* 0x00000000b85c783b */ /* 0x000f280000004200 */
[----:B------:R-:W2:Y:S04]  /*4360*/  LDSM.16.MT88.4 R128, [R22+0x800] ;  /* 0x000800001680783b */ /* 0x000ea80000004200 */
[----:B------:R-:W-:Y:S04]  /*4370*/  LDSM.16.MT88.4 R140, [R21+0x800] ;  /* 0x00080000158c783b */ /* 0x000fe80000004200 */
[----:B------:R-:W-:Y:S04]  /*4380*/  LDSM.16.MT88.4 R132, [R184+0x800] ;  /* 0x00080000b884783b */ /* 0x000fe80000004200 */
[----:B------:R-:W-:Y:S01]  /*4390*/  LDSM.16.MT88.4 R144, [R21+0x1000] ;  /* 0x001000001590783b */ /* 0x000fe20000004200 */
[C---:B-1----:R-:W-:Y:S08]  /*43a0*/  HMMA.16816.F32 R160, R84.reuse, R76, R160 ;  /* 0x0000004c54a0723c */ /* 0x042ff000000018a0 */
[C---:B------:R5:W-:Y:S02]  /*43b0*/  HMMA.16816.F32 R152, R84.reuse, R78, R152 ;  /* 0x0000004e5498723c */ /* 0x040be40000001898 */
[----:B-----5:R-:W1:Y:S06]  /*43c0*/  LDSM.16.MT88.4 R76, [R23+0x800] ;  /* 0x00080000174c783b */ /* 0x020e6c0000004200 */
[C---:B--2---:R-:W5:Y:S08]  /*43d0*/  HMMA.16816.F32 R108, R84.reuse, R96, R108 ;  /* 0x00000060546c723c */ /* 0x044f70000000186c */
[C---:B------:R5:W5:Y:S02]  /*43e0*/  HMMA.16816.F32 R88, R84.reuse, R98, R88 ;  /* 0x000000625458723c */ /* 0x040b640000001858 */
[----:B-----5:R-:W-:Y:S06]  /*43f0*/  LDSM.16.MT88.4 R96, [R184+0x1000] ;  /* 0x00100000b860783b */ /* 0x020fec0000004200 */
[C---:B---3--:R-:W5:Y:S08]  /*4400*/  HMMA.16816.F32 R116, R84.reuse, R136, R116 ;  /* 0x000000885474723c */ /* 0x048f700000001874 */
[C---:B------:R5:W5:Y:S02]  /*4410*/  HMMA.16816.F32 R100, R84.reuse, R138, R100 ;  /* 0x0000008a5464723c */ /* 0x040b640000001864 */
[----:B-----5:R-:W-:Y:S06]  /*4420*/  LDSM.16.MT88.4 R136, [R21+0x1800] ;  /* 0x001800001588783b */ /* 0x020fec0000004200 */
[C---:B----4-:R-:W-:Y:S08]  /*4430*/  HMMA.16816.F32 R104, R84.reuse, R92, R104 ;  /* 0x0000005c5468723c */ /* 0x050ff00000001868 */
[----:B------:R5:W-:Y:S02]  /*4440*/  HMMA.16816.F32 R80, R84, R94, R80 ;  /* 0x0000005e5450723c */ /* 0x000be40000001850 */
[----:B-----5:R-:W2:Y:S04]  /*4450*/  LDSM.16.MT88.4 R84, [R22+0x1000] ;  /* 0x001000001654783b */ /* 0x020ea80000004200 */
[----:B------:R-:W3:Y:S02]  /*4460*/  LDSM.16.MT88.4 R92, [R23+0x1000] ;  /* 0x00100000175c783b */ /* 0x000ee40000004200 */
[C---:B------:R-:W5:Y:S08]  /*4470*/  HMMA.16816.F32 R108, R120.reuse, R128, R108 ;  /* 0x00000080786c723c */ /* 0x040f70000000186c */
[C---:B------:R-:W5:Y:S08]  /*4480*/  HMMA.16816.F32 R88, R120.reuse, R130, R88 ;  /* 0x000000827858723c */ /* 0x040f700000001858 */
[C---:B-1----:R-:W-:Y:S08]  /*4490*/  HMMA.16816.F32 R116, R120.reuse, R76, R116 ;  /* 0x0000004c7874723c */ /* 0x042ff00000001874 */
[C---:B------:R5:W-:Y:S02]  /*44a0*/  HMMA.16816.F32 R100, R120.reuse, R78, R100 ;  /* 0x0000004e7864723c */ /* 0x040be40000001864 */
[----:B-----5:R-:W1:Y:S06]  /*44b0*/  LDSM.16.MT88.4 R76, [R22+0x1800] ;  /* 0x00180000164c783b */ /* 0x020e6c0000004200 */
[C---:B------:R-:W5:Y:S08]  /*44c0*/  HMMA.16816.F32 R160, R120.reuse, R140, R160 ;  /* 0x0000008c78a0723c */ /* 0x040f7000000018a0 */
[----:B------:R-:W5:Y:S08]  /*44d0*/  HMMA.16816.F32 R152, R120, R142, R152 ;  /* 0x0000008e7898723c */ /* 0x000f700000001898 */
[C---:B--2---:R-:W5:Y:S08]  /*44e0*/  HMMA.16816.F32 R108, R124.reuse, R84, R108 ;  /* 0x000000547c6c723c */ /* 0x044f70000000186c */
[----:B------:R5:W5:Y:S02]  /*44f0*/  HMMA.16816.F32 R88, R124, R86, R88 ;  /* 0x000000567c58723c */ /* 0x000b640000001858 */
[----:B-----5:R-:W-:Y:S06]  /*4500*/  LDSM.16.MT88.4 R84, [R184+0x1800] ;  /* 0x00180000b854783b */ /* 0x020fec0000004200 */
[C---:B------:R-:W5:Y:S08]  /*4510*/  HMMA.16816.F32 R80, R120.reuse, R134, R80 ;  /* 0x000000867850723c */ /* 0x040f700000001850 */
[----:B------:R5:W5:Y:S02]  /*4520*/  HMMA.16816.F32 R104, R120, R132, R104 ;  /* 0x000000847868723c */ /* 0x000b640000001868 */
[----:B-----5:R-:W-:Y:S06]  /*4530*/  LDSM.16.MT88.4 R120, [R23+0x1800] ;  /* 0x001800001778783b */ /* 0x020fec0000004200 */
[C---:B------:R5:W5:Y:S07]  /*4540*/  HMMA.16816.F32 R160, R124.reuse, R144, R160 ;  /* 0x000000907ca0723c */ /* 0x040b6e00000018a0 */
[----:B-----5:R-:W-:Y:S01]  /*4550*/  LEA R144, R213, UR28, 0x1 ;  /* 0x0000001cd5907c11 */ /* 0x020fe2000f8e08ff */
[C---:B---3--:R5:W-:Y:S02]  /*4560*/  HMMA.16816.F32 R116, R124.reuse, R92, R116 ;  /* 0x0000005c7c74723c */ /* 0x048be40000001874 */
[----:B-----5:R2:W3:Y:S04]  /*4570*/  LDS R92, [R11] ;  /* 0x000000000b5c7984 */ /* 0x0204e80000000800 */
[----:B------:R-:W4:Y:S02]  /*4580*/  LDS R93, [R2+0x400] ;  /* 0x00040000025d7984 */ /* 0x000f240000000800 */
[----:B------:R-:W5:Y:S01]  /*4590*/  HMMA.16816.F32 R152, R124, R146, R152 ;  /* 0x000000927c98723c */ /* 0x000f620000001898 */
[----:B--2---:R-:W-:-:S05]  /*45a0*/  IMAD.IADD R11, R18, 0x1, R226 ;  /* 0x00000001120b7824 */ /* 0x004fca00078e02e2 */
[----:B------:R-:W-:Y:S02]  /*45b0*/  LEA R11, R11, UR30, 0x1 ;  /* 0x0000001e0b0b7c11 */ /* 0x000fe4000f8e08ff */
[C---:B-1----:R5:W-:Y:S07]  /*45c0*/  HMMA.16816.F32 R108, R112.reuse, R76, R108 ;  /* 0x0000004c706c723c */ /* 0x042bee000000186c */
[C---:B-----5:R-:W-:Y:S01]  /*45d0*/  IMAD.IADD R76, R18.reuse, 0x1, R227 ;  /* 0x00000001124c7824 */ /* 0x060fe200078e02e3 */
[----:B------:R5:W-:Y:S01]  /*45e0*/  HMMA.16816.F32 R88, R112, R78, R88 ;  /* 0x0000004e7058723c */ /* 0x000be20000001858 */
[----:B------:R-:W-:Y:S01]  /*45f0*/  IMAD.IADD R77, R18, 0x1, R225 ;  /* 0x00000001124d7824 */ /* 0x000fe200078e02e1 */
[----:B-----5:R-:W1:Y:S02]  /*4600*/  LDS R78, [R2+0x10] ;  /* 0x00001000024e7984 */ /* 0x020e640000000800 */
[----:B------:R-:W-:-:S02]  /*4610*/  LEA R76, R76, UR30, 0x1 ;  /* 0x0000001e4c4c7c11 */ /* 0x000fc4000f8e08ff */
[----:B------:R-:W-:Y:S02]  /*4620*/  LEA R77, R77, UR30, 0x1 ;  /* 0x0000001e4d4d7c11 */ /* 0x000fe4000f8e08ff */
[C---:B------:R5:W-:Y:S02]  /*4630*/  HMMA.16816.F32 R100, R124.reuse, R94, R100 ;  /* 0x0000005e7c64723c */ /* 0x040be40000001864 */
[----:B-----5:R4:W-:Y:S04]  /*4640*/  LDS R94, [R76+0x400] ;  /* 0x000400004c5e7984 */ /* 0x0209e80000000800 */
[----:B------:R-:W2:Y:S02]  /*4650*/  LDS R95, [R2+0x20] ;  /* 0x00002000025f7984 */ /* 0x000ea40000000800 */
[----:B------:R5:W5:Y:S01]  /*4660*/  HMMA.16816.F32 R80, R124, R98, R80 ;  /* 0x000000627c50723c */ /* 0x000b620000001850 */
[--C-:B---3--:R-:W-:Y:S01]  /*4670*/  HADD2.F32 R79, -RZ, R92.reuse.H0_H0 ;  /* 0x2000005cff4f7230 */ /* 0x108fe20000004100 */
[----:B-----5:R-:W-:Y:S01]  /*4680*/  LDS R98, [R2+0x30] ;  /* 0x0000300002627984 */ /* 0x020fe20000000800 */
[----:B------:R-:W-:-:S02]  /*4690*/  HADD2.F32 R92, -RZ, R92.H1_H1 ;  /* 0x3000005cff5c7230 */ /* 0x000fc40000004100 */
[----:B----4-:R-:W-:Y:S01]  /*46a0*/  HADD2.F32 R76, -RZ, R93.H1_H1 ;  /* 0x3000005dff4c7230 */ /* 0x010fe20000004100 */
[----:B------:R3:W-:Y:S02]  /*46b0*/  LDS R99, [R77+0x400] ;  /* 0x000400004d637984 */ /* 0x0007e40000000800 */
[----:B------:R5:W5:Y:S02]  /*46c0*/  HMMA.16816.F32 R104, R124, R96, R104 ;  /* 0x000000607c68723c */ /* 0x000b640000001868 */
[----:B-----5:R4:W2:Y:S01]  /*46d0*/  LDS R96, [R11+0x400] ;  /* 0x000400000b607984 */ /* 0x0208a20000000800 */
[----:B---3--:R-:W-:-:S05]  /*46e0*/  IMAD.IADD R77, R18, 0x1, R222 ;  /* 0x00000001124d7824 */ /* 0x008fca00078e02de */
[----:B------:R-:W5:Y:S01]  /*46f0*/  HMMA.16816.F32 R160, R112, R136, R160 ;  /* 0x0000008870a0723c */ /* 0x000f6200000018a0 */
[----:B----4-:R-:W-:Y:S01]  /*4700*/  IMAD.IADD R11, R18, 0x1, R224 ;  /* 0x00000001120b7824 */ /* 0x010fe200078e02e0 */
[----:B------:R-:W-:-:S06]  /*4710*/  LEA R77, R77, UR30, 0x1 ;  /* 0x0000001e4d4d7c11 */ /* 0x000fcc000f8e08ff */
[----:B------:R-:W5:Y:S01]  /*4720*/  HMMA.16816.F32 R152, R112, R138, R152 ;  /* 0x0000008a7098723c */ /* 0x000f620000001898 */
[----:B------:R-:W-:-:S07]  /*4730*/  LEA R11, R11, UR30, 0x1 ;  /* 0x0000001e0b0b7c11 */ /* 0x000fce000f8e08ff */
[C---:B------:R5:W-:Y:S07]  /*4740*/  HMMA.16816.F32 R80, R112.reuse, R86, R80 ;  /* 0x000000567050723c */ /* 0x040bee0000001850 */
[--C-:B-1---5:R-:W-:Y:S01]  /*4750*/  HADD2.F32 R87, -RZ, R78.reuse.H0_H0 ;  /* 0x2000004eff577230 */ /* 0x122fe20000004100 */
[----:B------:R5:W-:Y:S01]  /*4760*/  HMMA.16816.F32 R104, R112, R84, R104 ;  /* 0x000000547068723c */ /* 0x000be20000001868 */
[----:B------:R-:W-:Y:S01]  /*4770*/  HADD2.F32 R78, -RZ, R78.H1_H1 ;  /* 0x3000004eff4e7230 */ /* 0x000fe20000004100 */
[----:B------:R-:W-:Y:S01]  /*4780*/  FADD R79, -R160, R79 ;  /* 0x0000004fa04f7221 */ /* 0x000fe20000000100 */
[----:B------:R-:W-:Y:S01]  /*4790*/  FADD R92, -R161, R92 ;  /* 0x0000005ca15c7221 */ /* 0x000fe20000000100 */
[----:B------:R-:W-:Y:S01]  /*47a0*/  FADD R76, -R163, R76 ;  /* 0x0000004ca34c7221 */ /* 0x000fe20000000100 */
[----:B--2---:R-:W-:-:S02]  /*47b0*/  HADD2.F32 R86, -RZ, R95.H1_H1 ;  /* 0x3000005fff567230 */ /* 0x004fc40000004100 */
[----:B-----5:R-:W-:Y:S01]  /*47c0*/  HADD2.F32 R85, -RZ, R93.H0_H0 ;  /* 0x2000005dff557230 */ /* 0x020fe20000004100 */
[----:B------:R-:W-:Y:S01]  /*47d0*/  FADD R87, -R152, R87 ;  /* 0x0000005798577221 */ /* 0x000fe20000000100 */
[----:B------:R-:W-:Y:S01]  /*47e0*/  FADD R78, -R153, R78 ;  /* 0x0000004e994e7221 */ /* 0x000fe20000000100 */
[----:B------:R-:W-:Y:S01]  /*47f0*/  F2FP.PACK_AB R92, R92, R79 ;  /* 0x0000004f5c5c723e */ /* 0x000fe200000000ff */
[C---:B------:R5:W5:Y:S01]  /*4800*/  HMMA.16816.F32 R116, R112.reuse, R120, R116 ;  /* 0x000000787074723c */ /* 0x040b620000001874 */
[----:B------:R-:W-:Y:S01]  /*4810*/  FADD R85, -R162, R85 ;  /* 0x00000055a2557221 */ /* 0x000fe20000000100 */
[--C-:B------:R-:W-:Y:S01]  /*4820*/  HADD2.F32 R79, -RZ, R94.reuse.H0_H0 ;  /* 0x2000005eff4f7230 */ /* 0x100fe20000004100 */
[----:B-----5:R-:W-:Y:S01]  /*4830*/  LDS R120, [R77+0x400] ;  /* 0x000400004d787984 */ /* 0x020fe20000000800 */
[----:B------:R-:W-:Y:S01]  /*4840*/  HADD2.F32 R84, -RZ, R94.H1_H1 ;  /* 0x3000005eff547230 */ /* 0x000fe20000004100 */
[----:B------:R-:W-:Y:S01]  /*4850*/  F2FP.PACK_AB R94, R78, R87 ;  /* 0x000000574e5e723e */ /* 0x000fe200000000ff */
[----:B------:R-:W-:Y:S01]  /*4860*/  IMAD.IADD R78, R18, 0x1, R221 ;  /* 0x00000001124e7824 */ /* 0x000fe200078e02dd */
[----:B------:R-:W-:Y:S01]  /*4870*/  F2FP.PACK_AB R93, R76, R85 ;  /* 0x000000554c5d723e */ /* 0x000fe200000000ff */
[----:B------:R5:W5:Y:S01]  /*4880*/  HMMA.16816.F32 R100, R112, R122, R100 ;  /* 0x0000007a7064723c */ /* 0x000b620000001864 */
[----:B------:R-:W-:Y:S01]  /*4890*/  IMAD.IADD R76, R18, 0x1, R223 ;  /* 0x00000001124c7824 */ /* 0x000fe200078e02df */
[----:B-----5:R-:W1:Y:S01]  /*48a0*/  LDS R112, [R2+0x40] ;  /* 0x0000400002707984 */ /* 0x020e620000000800 */
[----:B------:R-:W-:Y:S01]  /*48b0*/  FADD R79, -R154, R79 ;  /* 0x0000004f9a4f7221 */ /* 0x000fe20000000100 */
[----:B------:R-:W-:Y:S01]  /*48c0*/  FADD R84, -R155, R84 ;  /* 0x000000549b547221 */ /* 0x000fe20000000100 */
[----:B------:R-:W-:Y:S01]  /*48d0*/  LEA R78, R78, UR30, 0x1 ;  /* 0x0000001e4e4e7c11 */ /* 0x000fe2000f8e08ff */
[----:B------:R2:W3:Y:S01]  /*48e0*/  LDS R113, [R11+0x400] ;  /* 0x000400000b717984 */ /* 0x0004e20000000800 */
[----:B------:R-:W-:Y:S01]  /*48f0*/  LEA R76, R76, UR30, 0x1 ;  /* 0x0000001e4c4c7c11 */ /* 0x000fe2000f8e08ff */
[--C-:B------:R-:W-:Y:S01]  /*4900*/  HADD2.F32 R85, -RZ, R96.reuse.H0_H0 ;  /* 0x20000060ff557230 */ /* 0x100fe20000004100 */
[----:B------:R-:W-:Y:S01]  /*4910*/  FADD R86, -R109, R86 ;  /* 0x000000566d567221 */ /* 0x000fe20000000100 */
[----:B------:R-:W4:Y:S01]  /*4920*/  LDS R114, [R2+0x50] ;  /* 0x0000500002727984 */ /* 0x000f220000000800 */
[----:B------:R-:W-:-:S02]  /*4930*/  HADD2.F32 R96, -RZ, R96.H1_H1 ;  /* 0x30000060ff607230 */ /* 0x000fc40000004100 */
[----:B------:R-:W-:Y:S01]  /*4940*/  FADD R85, -R110, R85 ;  /* 0x000000556e557221 */ /* 0x000fe20000000100 */
[----:B--2---:R-:W-:Y:S01]  /*4950*/  HADD2.F32 R11, -RZ, R95.H0_H0 ;  /* 0x2000005fff0b7230 */ /* 0x004fe20000004100 */
[----:B------:R2:W4:Y:S01]  /*4960*/  LDS R87, [R76+0x400] ;  /* 0x000400004c577984 */ /* 0x0005220000000800 */
[----:B------:R-:W-:Y:S01]  /*4970*/  F2FP.PACK_AB R95, R84, R79 ;  /* 0x0000004f545f723e */ /* 0x000fe200000000ff */
[--C-:B------:R-:W-:Y:S02]  /*4980*/  HADD2.F32 R77, -RZ, R99.reuse.H0_H0 ;  /* 0x20000063ff4d7230 */ /* 0x100fe40000004100 */
[----:B------:R-:W4:Y:S01]  /*4990*/  LDS R84, [R2+0x70] ;  /* 0x0000700002547984 */ /* 0x000f220000000800 */
[----:B------:R-:W-:Y:S02]  /*49a0*/  FADD R11, -R108, R11 ;  /* 0x0000000b6c0b7221 */ /* 0x000fe40000000100 */
[----:B------:R-:W-:Y:S01]  /*49b0*/  FADD R77, -R90, R77 ;  /* 0x0000004d5a4d7221 */ /* 0x000fe20000000100 */
[----:B------:R-:W4:Y:S01]  /*49c0*/  LDS R78, [R78+0x400] ;  /* 0x000400004e4e7984 */ /* 0x000f220000000800 */
[----:B--2---:R-:W-:Y:S01]  /*49d0*/  FADD R76, -R111, R96 ;  /* 0x000000606f4c7221 */ /* 0x004fe20000000100 */
[----:B------:R-:W-:Y:S01]  /*49e0*/  F2FP.PACK_AB R96, R86, R11 ;  /* 0x0000000b5660723e */ /* 0x000fe200000000ff */
[--C-:B------:R-:W-:Y:S01]  /*49f0*/  HADD2.F32 R11, -RZ, R98.reuse.H0_H0 ;  /* 0x20000062ff0b7230 */ /* 0x100fe20000004100 */
[----:B------:R-:W2:Y:S01]  /*4a00*/  LDS R115, [R2+0x60] ;  /* 0x0000600002737984 */ /* 0x000ea20000000800 */
[----:B------:R-:W-:Y:S01]  /*4a10*/  HADD2.F32 R98, -RZ, R98.H1_H1 ;  /* 0x30000062ff627230 */ /* 0x000fe20000004100 */
[----:B------:R-:W-:Y:S01]  /*4a20*/  F2FP.PACK_AB R97, R76, R85 ;  /* 0x000000554c61723e */ /* 0x000fe200000000ff */
[----:B------:R-:W-:Y:S01]  /*4a30*/  HADD2.F32 R76, -RZ, R99.H1_H1 ;  /* 0x30000063ff4c7230 */ /* 0x000fe20000004100 */
[----:B------:R-:W-:Y:S01]  /*4a40*/  FADD R88, -R88, R11 ;  /* 0x0000000b58587221 */ /* 0x000fe20000000100 */
[----:B------:R-:W-:Y:S06]  /*4a50*/  BAR.SYNC 0x0 ;  /* 0x0000000000007b1d */ /* 0x000fec0000000000 */
[----:B------:R-:W-:Y:S01]  /*4a60*/  FADD R89, -R89, R98 ;  /* 0x0000006259597221 */ /* 0x000fe20000000100 */
[----:B------:R-:W-:Y:S01]  /*4a70*/  FADD R76, -R91, R76 ;  /* 0x0000004c5b4c7221 */ /* 0x000fe20000000100 */
[----:B------:R-:W-:Y:S01]  /*4a80*/  STS [R15], R92 ;  /* 0x0000005c0f007388 */ /* 0x000fe20000000800 */
[----:B------:R-:W-:Y:S01]  /*4a90*/  LEA R99, R213, UR29, 0x1 ;  /* 0x0000001dd5637c11 */ /* 0x000fe2000f8e08ff */
[--C-:B-1----:R-:W-:Y:S01]  /*4aa0*/  HADD2.F32 R79, -RZ, R112.reuse.H0_H0 ;  /* 0x20000070ff4f7230 */ /* 0x102fe20000004100 */
[----:B------:R-:W-:Y:S01]  /*4ab0*/  F2FP.PACK_AB R88, R89, R88 ;  /* 0x000000585958723e */ /* 0x000fe200000000ff */
[----:B------:R-:W-:Y:S01]  /*4ac0*/  HADD2.F32 R112, -RZ, R112.H1_H1 ;  /* 0x30000070ff707230 */ /* 0x000fe20000004100 */
[----:B------:R-:W-:Y:S01]  /*4ad0*/  F2FP.PACK_AB R89, R76, R77 ;  /* 0x0000004d4c59723e */ /* 0x000fe200000000ff */
[--C-:B---3--:R-:W-:Y:S01]  /*4ae0*/  HADD2.F32 R11, -RZ, R113.reuse.H0_H0 ;  /* 0x20000071ff0b7230 */ /* 0x108fe20000004100 */
[----:B------:R-:W-:Y:S01]  /*4af0*/  FADD R79, -R116, R79 ;  /* 0x0000004f744f7221 */ /* 0x000fe20000000100 */
[----:B------:R-:W-:Y:S01]  /*4b00*/  HADD2.F32 R2, -RZ, R113.H1_H1 ;  /* 0x30000071ff027230 */ /* 0x000fe20000004100 */
[----:B------:R-:W-:Y:S01]  /*4b10*/  FADD R90, -R117, R112 ;  /* 0x00000070755a7221 */ /* 0x000fe20000000100 */
[--C-:B----4-:R-:W-:Y:S01]  /*4b20*/  HADD2.F32 R85, -RZ, R114.reuse.H0_H0 ;  /* 0x20000072ff557230 */ /* 0x110fe20000004100 */
[----:B------:R-:W-:Y:S01]  /*4b30*/  FADD R11, -R118, R11 ;  /* 0x0000000b760b7221 */ /* 0x000fe20000000100 */
[----:B------:R-:W-:Y:S01]  /*4b40*/  HADD2.F32 R114, -RZ, R114.H1_H1 ;  /* 0x30000072ff727230 */ /* 0x000fe20000004100 */
[----:B------:R-:W-:Y:S01]  /*4b50*/  FADD R2, -R119, R2 ;  /* 0x0000000277027221 */ /* 0x000fe20000000100 */
[----:B------:R-:W-:Y:S01]  /*4b60*/  F2FP.PACK_AB R90, R90, R79 ;  /* 0x0000004f5a5a723e */ /* 0x000fe200000000ff */
[----:B------:R-:W-:Y:S01]  /*4b70*/  FADD R85, -R100, R85 ;  /* 0x0000005564557221 */ /* 0x000fe20000000100 */
[----:B------:R-:W-:Y:S01]  /*4b80*/  HADD2.F32 R79, -RZ, R120.H0_H0 ;  /* 0x20000078ff4f7230 */ /* 0x000fe20000004100 */
[----:B------:R-:W-:Y:S01]  /*4b90*/  FADD R98, -R101, R114 ;  /* 0x0000007265627221 */ /* 0x000fe20000000100 */
[----:B------:R-:W-:Y:S01]  /*4ba0*/  F2FP.PACK_AB R91, R2, R11 ;  /* 0x0000000b025b723e */ /* 0x000fe200000000ff */
[--C-:B------:R-:W-:Y:S01]  /*4bb0*/  HADD2.F32 R11, -RZ, R87.reuse.H0_H0 ;  /* 0x20000057ff0b7230 */ /* 0x100fe20000004100 */
[----:B------:R-:W-:Y:S01]  /*4bc0*/  STS [R15+0x480], R93 ;  /* 0x0004805d0f007388 */ /* 0x000fe20000000800 */
[----:B------:R-:W-:Y:S01]  /*4bd0*/  HADD2.F32 R2, -RZ, R87.H1_H1 ;  /* 0x30000057ff027230 */ /* 0x000fe20000004100 */
[----:B------:R-:W-:Y:S01]  /*4be0*/  F2FP.PACK_AB R98, R98, R85 ;  /* 0x000000556262723e */ /* 0x000fe200000000ff */
[----:B------:R-:W-:Y:S01]  /*4bf0*/  HADD2.F32 R85, -RZ, R84.H0_H0 ;  /* 0x20000054ff557230 */ /* 0x000fe20000004100 */
[----:B------:R-:W-:Y:S01]  /*4c00*/  FADD R11, -R102, R11 ;  /* 0x0000000b660b7221 */ /* 0x000fe20000000100 */
[----:B------:R-:W-:Y:S01]  /*4c10*/  HADD2.F32 R87, -RZ, R78.H0_H0 ;  /* 0x2000004eff577230 */ /* 0x000fe20000004100 */
[----:B------:R-:W-:Y:S01]  /*4c20*/  FADD R2, -R103, R2 ;  /* 0x0000000267027221 */ /* 0x000fe20000000100 */
[--C-:B--2---:R-:W-:Y:S01]  /*4c30*/  HADD2.F32 R77, -RZ, R115.reuse.H0_H0 ;  /* 0x20000073ff4d7230 */ /* 0x104fe20000004100 */
[----:B------:R-:W-:Y:S01]  /*4c40*/  FADD R79, -R106, R79 ;  /* 0x0000004f6a4f7221 */ /* 0x000fe20000000100 */
[----:B------:R-:W-:Y:S01]  /*4c50*/  HADD2.F32 R76, -RZ, R115.H1_H1 ;  /* 0x30000073ff4c7230 */ /* 0x000fe20000004100 */
[----:B------:R-:W-:Y:S01]  /*4c60*/  FADD R80, -R80, R85 ;  /* 0x0000005550507221 */ /* 0x000fe20000000100 */
[----:B------:R-:W-:Y:S01]  /*4c70*/  HADD2.F32 R120, -RZ, R120.H1_H1 ;  /* 0x30000078ff787230 */ /* 0x000fe20000004100 */
[----:B------:R-:W-:Y:S01]  /*4c80*/  FADD R77, -R104, R77 ;  /* 0x0000004d684d7221 */ /* 0x000fe20000000100 */
[----:B------:R-:W-:Y:S01]  /*4c90*/  HADD2.F32 R84, -RZ, R84.H1_H1 ;  /* 0x30000054ff547230 */ /* 0x000fe20000004100 */
[----:B------:R-:W-:Y:S01]  /*4ca0*/  FADD R76, -R105, R76 ;  /* 0x0000004c694c7221 */ /* 0x000fe20000000100 */
[----:B------:R-:W-:Y:S01]  /*4cb0*/  HADD2.F32 R78, -RZ, R78.H1_H1 ;  /* 0x3000004eff4e7230 */ /* 0x000fe20000004100 */
[----:B------:R-:W-:Y:S01]  /*4cc0*/  FADD R120, -R107, R120 ;  /* 0x000000786b787221 */ /* 0x000fe20000000100 */
[----:B------:R-:W-:Y:S01]  /*4cd0*/  FADD R82, -R82, R87 ;  /* 0x0000005752527221 */ /* 0x000fe20000000100 */
[----:B------:R-:W-:Y:S01]  /*4ce0*/  FADD R81, -R81, R84 ;  /* 0x0000005451517221 */ /* 0x000fe20000000100 */
[----:B------:R-:W-:Y:S01]  /*4cf0*/  F2FP.PACK_AB R100, R2, R11 ;  /* 0x0000000b0264723e */ /* 0x000fe200000000ff */
[----:B------:R-:W-:Y:S01]  /*4d00*/  FADD R83, -R83, R78 ;  /* 0x0000004e53537221 */ /* 0x000fe20000000100 */
[----:B------:R-:W-:Y:S01]  /*4d10*/  F2FP.PACK_AB R101, R76, R77 ;  /* 0x0000004d4c65723e */ /* 0x000fe200000000ff */
[----:B------:R-:W-:Y:S01]  /*4d20*/  STS [R15+0x10], R94 ;  /* 0x0000105e0f007388 */ /* 0x000fe20000000800 */
[----:B------:R-:W-:Y:S01]  /*4d30*/  F2FP.PACK_AB R120, R120, R79 ;  /* 0x0000004f7878723e */ /* 0x000fe200000000ff */
[----:B------:R-:W-:Y:S01]  /*4d40*/  IMAD.U32 R11, RZ, RZ, UR27 ;  /* 0x0000001bff0b7e24 */ /* 0x000fe2000f8e00ff */
[----:B------:R-:W-:Y:S01]  /*4d50*/  F2FP.PACK_AB R102, R81, R80 ;  /* 0x000000505166723e */ /* 0x000fe200000000ff */
[----:B------:R-:W-:Y:S01]  /*4d60*/  STS [R15+0x490], R95 ;  /* 0x0004905f0f007388 */ /* 0x000fe20000000800 */
[----:B------:R-:W-:Y:S01]  /*4d70*/  F2FP.PACK_AB R103, R83, R82 ;  /* 0x000000525367723e */ /* 0x000fe200000000ff */
[----:B------:R-:W-:Y:S01]  /*4d80*/  IMAD.U32 R81, RZ, RZ, UR5 ;  /* 0x00000005ff517e24 */ /* 0x000fe2000f8e00ff */
[----:B------:R-:W-:Y:S01]  /*4d90*/  LOP3.LUT R246, R11, 0x10, R196, 0xfe, !PT ;  /* 0x000000100bf67812 */ /* 0x000fe200078efec4 */
[----:B------:R-:W-:Y:S01]  /*4da0*/  STS [R15+0x20], R96 ;  /* 0x000020600f007388 */ /* 0x000fe20000000800 */
[----:B------:R-:W-:Y:S01]  /*4db0*/  LOP3.LUT R2, R248, 0x38, R228, 0xf8, !PT ;  /* 0x00000038f8027812 */ /* 0x000fe200078ef8e4 */
[----:B------:R-:W-:Y:S01]  /*4dc0*/  USHF.L.U32 UR5, UR6, 0xd, URZ ;  /* 0x0000000d06057899 */ /* 0x000fe2000800063f */
[----:B------:R-:W-:Y:S01]  /*4dd0*/  SHF.L.U64.HI R249, R249, 0xb, R81 ;  /* 0x0000000bf9f97819 */ /* 0x000fe20000010251 */
[----:B------:R-:W-:Y:S01]  /*4de0*/  STS [R15+0x4a0], R97 ;  /* 0x0004a0610f007388 */ /* 0x000fe20000000800 */
[----:B------:R-:W-:Y:S01]  /*4df0*/  IMAD.SHL.U32 R185, R246, 0x800, RZ ;  /* 0x00000800f6b97824 */ /* 0x000fe200078e00ff */
[----:B------:R-:W-:Y:S01]  /*4e00*/  LOP3.LUT R242, R11, 0x30, R196, 0xfe, !PT ;  /* 0x000000300bf27812 */ /* 0x000fe200078efec4 */
[C---:B------:R-:W-:Y:S01]  /*4e10*/  IMAD.SHL.U32 R239, R2.reuse, 0x2, RZ ;  /* 0x0000000202ef7824 */ /* 0x040fe200078e00ff */
[----:B------:R-:W-:Y:S01]  /*4e20*/  STS [R15+0x30], R88 ;  /* 0x000030580f007388 */ /* 0x000fe20000000800 */
[----:B------:R-:W-:Y:S01]  /*4e30*/  SHF.L.U64.HI R237, R2, 0x1, R249 ;  /* 0x0000000102ed7819 */ /* 0x000fe200000102f9 */
[----:B------:R-:W-:Y:S01]  /*4e40*/  UIADD3 UR27, UR27, 0x40, URZ ;  /* 0x000000401b1b7890 */ /* 0x000fe2000fffe03f */
[----:B------:R-:W-:Y:S01]  /*4e50*/  IMAD.SHL.U32 R241, R242, 0x800, RZ ;  /* 0x00000800f2f17824 */ /* 0x000fe200078e00ff */
[----:B------:R-:W-:Y:S01]  /*4e60*/  STS [R15+0x4b0], R89 ;  /* 0x0004b0590f007388 */ /* 0x000fe20000000800 */
[----:B------:R-:W-:Y:S01]  /*4e70*/  ISETP.GE.U32.AND.EX P1, PT, R81, UR22, PT, P1 ;  /* 0x0000001651007c0c */ /* 0x000fe2000bf26110 */
[----:B------:R-:W-:-:S02]  /*4e80*/  UIADD3 UR31, UR5, 0x6000, URZ ;  /* 0x00006000051f7890 */ /* 0x000fc4000fffe03f */
[----:B------:R-:W-:Y:S01]  /*4e90*/  STS [R15+0x40], R90 ;  /* 0x0000405a0f007388 */ /* 0x000fe20000000800 */
[----:B------:R-:W-:Y:S01]  /*4ea0*/  LOP3.LUT R209, R241, 0x38, R228, 0xf8, !PT ;  /* 0x00000038f1d17812 */ /* 0x000fe200078ef8e4 */
[----:B------:R-:W-:Y:S01]  /*4eb0*/  UIADD3 UR30, UR5, 0x12000, URZ ;  /* 0x00012000051e7890 */ /* 0x000fe2000fffe03f */
[----:B------:R-:W-:Y:S01]  /*4ec0*/  SEL R160, RZ, 0x10, P1 ;  /* 0x00000010ffa07807 */ /* 0x000fe20000800000 */
[----:B------:R-:W-:Y:S01]  /*4ed0*/  STS [R15+0x4c0], R91 ;  /* 0x0004c05b0f007388 */ /* 0x000fe20000000800 */
[----:B------:R-:W-:Y:S01]  /*4ee0*/  UIADD3 UR29, UR5, 0xc000, URZ ;  /* 0x0000c000051d7890 */ /* 0x000fe2000fffe03f */
[----:B------:R-:W-:Y:S01]  /*4ef0*/  IMAD.SHL.U32 R208, R209, 0x2, RZ ;  /* 0x00000002d1d07824 */ /* 0x000fe200078e00ff */
[----:B------:R-:W-:Y:S01]  /*4f00*/  UIADD3 UR28, UR5, 0x18000, URZ ;  /* 0x00018000051c7890 */ /* 0x000fe2000fffe03f */
[----:B------:R-:W-:Y:S04]  /*4f10*/  STS [R15+0x50], R98 ;  /* 0x000050620f007388 */ /* 0x000fe80000000800 */
[----:B------:R-:W-:Y:S04]  /*4f20*/  STS [R15+0x4d0], R100 ;  /* 0x0004d0640f007388 */ /* 0x000fe80000000800 */
[----:B------:R-:W-:Y:S04]  /*4f30*/  STS [R15+0x60], R101 ;  /* 0x000060650f007388 */ /* 0x000fe80000000800 */
[----:B------:R-:W-:Y:S04]  /*4f40*/  STS [R15+0x4e0], R120 ;  /* 0x0004e0780f007388 */ /* 0x000fe80000000800 */
[----:B------:R-:W-:Y:S04]  /*4f50*/  STS [R15+0x4f0], R103 ;  /* 0x0004f0670f007388 */ /* 0x000fe80000000800 */
[----:B------:R-:W-:Y:S04]  /*4f60*/  STS [R15+0x70], R102 ;  /* 0x000070660f007388 */ /* 0x000fe80000000800 */
[----:B------:R-:W-:Y:S06]  /*4f70*/  BAR.SYNC 0x0 ;  /* 0x0000000000007b1d */ /* 0x000fec0000000000 */
[----:B------:R-:W1:Y:S04]  /*4f80*/  LDS.128 R76, [R20] ;  /* 0x00000000144c7984 */ /* 0x000e680000000c00 */
[----:B------:R-:W-:Y:S04]  /*4f90*/  LDSM.16.MT88.4 R84, [R99+0x1800] ;  /* 0x001800006354783b */ /* 0x000fe80000004200 */
[----:B-1----:R-:W-:Y:S04]  /*4fa0*/  @P5 STG.E.128 [R72.64], R76 ;  /* 0x0000004c48005986 */ /* 0x002fe8000c101d20 */
[----:B------:R-:W1:Y:S04]  /*4fb0*/  LDS.128 R76, [R20+0x900] ;  /* 0x00090000144c7984 */ /* 0x000e680000000c00 */
[----:B-1----:R-:W-:Y:S01]  /*4fc0*/  @P4 STG.E.128 [R166.64], R76 ;  /* 0x0000004ca6004986 */ /* 0x002fe2000c101d20 */
[----:B------:R-:W-:-:S03]  /*4fd0*/  PLOP3.LUT P4, PT, PT, PT, UP1, 0x40, 0x0 ;  /* 0x000000000000781c */ /* 0x000fc60003f8e818 */
[----:B------:R-:W1:Y:S01]  /*4fe0*/  LDS.128 R76, [R20+0x1200] ;  /* 0x00120000144c7984 */ /* 0x000e620000000c00 */
[----:B------:R-:W-:-:S03]  /*4ff0*/  SEL R160, R160, RZ, P4 ;  /* 0x000000ffa0a07207 */ /* 0x000fc60002000000 */
[----:B-1----:R1:W-:Y:S01]  /*5000*/  @P3 STG.E.128 [R74.64], R76 ;  /* 0x0000004c4a003986 */ /* 0x0023e2000c101d20 */
[C---:B------:R-:W-:Y:S02]  /*5010*/  ISETP.GE.U32.AND P3, PT, R246.reuse, UR16, PT ;  /* 0x00000010f6007c0c */ /* 0x040fe4000bf66070 */
[----:B------:R-:W-:Y:S01]  /*5020*/  SHF.L.U64.HI R246, R246, 0xb, R81 ;  /* 0x0000000bf6f67819 */ /* 0x000fe20000010251 */
[----:B------:R-:W2:Y:S01]  /*5030*/  LDS.128 R72, [R20+0x1b00] ;  /* 0x001b000014487984 */ /* 0x000ea20000000c00 */
[----:B------:R-:W-:Y:S02]  /*5040*/  ISETP.GE.U32.AND.EX P0, PT, R81, UR22, PT, P3 ;  /* 0x0000001651007c0c */ /* 0x000fe4000bf06130 */
[----:B------:R-:W-:Y:S02]  /*5050*/  PLOP3.LUT P3, PT, PT, PT, UP1, 0x40, 0x0 ;  /* 0x000000000000781c */ /* 0x000fe40003f6e818 */
[----:B------:R-:W-:-:S04]  /*5060*/  SEL R161, RZ, 0x10, P0 ;  /* 0x00000010ffa17807 */ /* 0x000fc80000000000 */
[----:B------:R-:W-:-:S04]  /*5070*/  SEL R161, R161, RZ, P3 ;  /* 0x000000ffa1a17207 */ /* 0x000fc80001800000 */
[----:B------:R-:W-:Y:S02]  /*5080*/  ISETP.NE.U32.AND P5, PT, R161, RZ, PT ;  /* 0x000000ffa100720c */ /* 0x000fe40003fa5070 */
[----:B-1----:R-:W-:Y:S02]  /*5090*/  LOP3.LUT R76, R11, 0x20, R196, 0xfe, !PT ;  /* 0x000000200b4c7812 */ /* 0x002fe400078efec4 */
[----:B------:R-:W-:-:S03]  /*50a0*/  LOP3.LUT R11, R185, 0x38, R228, 0xf8, !PT ;  /* 0x00000038b90b7812 */ /* 0x000fc600078ef8e4 */
[C---:B------:R-:W-:Y:S01]  /*50b0*/  IMAD.SHL.U32 R2, R76.reuse, 0x800, RZ ;  /* 0x000008004c027824 */ /* 0x040fe200078e00ff */
[C---:B------:R-:W-:Y:S01]  /*50c0*/  SHF.L.U64.HI R206, R11.reuse, 0x1, R246 ;  /* 0x000000010bce7819 */ /* 0x040fe200000102f6 */
[----:B------:R-:W-:Y:S01]  /*50d0*/  IMAD.SHL.U32 R238, R11, 0x2, RZ ;  /* 0x000000020bee7824 */ /* 0x000fe200078e00ff */
[C---:B------:R-:W-:Y:S01]  /*50e0*/  SHF.L.U64.HI R11, R76.reuse, 0xb, R81 ;  /* 0x0000000b4c0b7819 */ /* 0x040fe20000010251 */
[----:B--2---:R1:W-:Y:S01]  /*50f0*/  @P2 STG.E.128 [R164.64], R72 ;  /* 0x00000048a4002986 */ /* 0x0043e2000c101d20 */
[----:B------:R-:W-:-:S03]  /*5100*/  ISETP.GE.U32.AND P2, PT, R76, UR16, PT ;  /* 0x000000104c007c0c */ /* 0x000fc6000bf46070 */
[----:B------:R-:W-:Y:S01]  /*5110*/  LDSM.16.MT88.4 R76, [R99+0x800] ;  /* 0x00080000634c783b */ /* 0x000fe20000004200 */
[----:B------:R-:W-:Y:S02]  /*5120*/  ISETP.GE.U32.AND.EX P6, PT, R81, UR22, PT, P2 ;  /* 0x0000001651007c0c */ /* 0x000fe4000bfc6120 */
[----:B------:R-:W-:Y:S02]  /*5130*/  PLOP3.LUT P2, PT, PT, PT, UP1, 0x40, 0x0 ;  /* 0x000000000000781c */ /* 0x000fe40003f4e818 */
[----:B------:R-:W-:-:S04]  /*5140*/  SEL R162, RZ, 0x10, P6 ;  /* 0x00000010ffa27807 */ /* 0x000fc80003000000 */
[----:B------:R-:W-:Y:S02]  /*5150*/  SEL R162, R162, RZ, P2 ;  /* 0x000000ffa2a27207 */ /* 0x000fe40001000000 */
[C---:B------:R-:W-:Y:S02]  /*5160*/  ISETP.GE.U32.AND P2, PT, R242.reuse, UR16, PT ;  /* 0x00000010f2007c0c */ /* 0x040fe4000bf46070 */
[----:B------:R-:W-:Y:S02]  /*5170*/  SHF.L.U64.HI R242, R242, 0xb, R81 ;  /* 0x0000000bf2f27819 */ /* 0x000fe40000010251 */
[----:B-1----:R-:W-:Y:S02]  /*5180*/  LOP3.LUT R72, R2, 0x38, R228, 0xf8, !PT ;  /* 0x0000003802487812 */ /* 0x002fe400078ef8e4 */
[----:B------:R-:W-:Y:S02]  /*5190*/  ISETP.GE.U32.AND.EX P3, PT, R81, UR22, PT, P2 ;  /* 0x0000001651007c0c */ /* 0x000fe4000bf66120 */
[C---:B------:R-:W-:Y:S01]  /*51a0*/  SHF.L.U64.HI R207, R72.reuse, 0x1, R11 ;  /* 0x0000000148cf7819 */ /* 0x040fe2000001020b */
[----:B------:R-:W-:Y:S01]  /*51b0*/  IMAD.SHL.U32 R236, R72, 0x2, RZ ;  /* 0x0000000248ec7824 */ /* 0x000fe200078e00ff */
[----:B------:R-:W-:Y:S01]  /*51c0*/  LDSM.16.MT88.4 R80, [R99+0x1000] ;  /* 0x001000006350783b */ /* 0x000fe20000004200 */
[----:B------:R-:W-:-:S02]  /*51d0*/  SEL R164, RZ, 0x10, P3 ;  /* 0x00000010ffa47807 */ /* 0x000fc40001800000 */
[----:B------:R-:W-:Y:S01]  /*51e0*/  PLOP3.LUT P2, PT, PT, PT, UP1, 0x40, 0x0 ;  /* 0x000000000000781c */ /* 0x000fe20003f4e818 */
[----:B------:R-:W-:Y:S01]  /*51f0*/  LDSM.16.MT88.4 R72, [R99] ;  /* 0x000000006348783b */ /* 0x000fe20000004200 */
[----:B------:R-:W-:Y:S02]  /*5200*/  SHF.L.U64.HI R209, R209, 0x1, R242 ;  /* 0x00000001d1d17819 */ /* 0x000fe400000102f2 */
[----:B------:R-:W-:Y:S01]  /*5210*/  SEL R164, R164, RZ, P2 ;  /* 0x000000ffa4a47207 */ /* 0x000fe20001000000 */
[----:B------:R-:W-:Y:S06]  /*5220*/  BAR.SYNC 0x0 ;  /* 0x0000000000007b1d */ /* 0x000fec0000000000 */
[----:B------:R-:W-:Y:S01]  /*5230*/  STS [R16], R92 ;  /* 0x0000005c10007388 */ /* 0x000fe20000000800 */
[----:B------:R-:W-:-:S02]  /*5240*/  IADD3 R188, P2, R239, UR8, RZ ;  /* 0x00000008efbc7c10 */ /* 0x000fc4000ff5e0ff */
[----:B------:R-:W-:Y:S01]  /*5250*/  @P6 LOP3.LUT R0, R0, 0x2, RZ, 0xfc, !PT ;  /* 0x0000000200006812 */ /* 0x000fe200078efcff */
[----:B------:R-:W-:Y:S01]  /*5260*/  STS [R16+0x420], R93 ;  /* 0x0004205d10007388 */ /* 0x000fe20000000800 */
[----:B------:R-:W-:Y:S02]  /*5270*/  IADD3.X R189, R237, UR9, RZ, P2, !PT ;  /* 0x00000009edbd7c10 */ /* 0x000fe400097fe4ff */
[----:B------:R-:W-:Y:S01]  /*5280*/  IADD3 R202, P2, R238, UR8, RZ ;  /* 0x00000008eeca7c10 */ /* 0x000fe2000ff5e0ff */
[----:B------:R-:W-:Y:S01]  /*5290*/  STS [R16+0x10], R94 ;  /* 0x0000105e10007388 */ /* 0x000fe20000000800 */
[----:B------:R-:W-:Y:S02]  /*52a0*/  LOP3.LUT R0, R0, 0xfffffffb, RZ, 0xc0, !PT ;  /* 0xfffffffb00007812 */ /* 0x000fe400078ec0ff */
[----:B------:R-:W-:Y:S01]  /*52b0*/  IADD3.X R203, R206, UR9, RZ, P2, !PT ;  /* 0x00000009cecb7c10 */ /* 0x000fe200097fe4ff */
[----:B------:R-:W-:Y:S01]  /*52c0*/  STS [R16+0x430], R95 ;  /* 0x0004305f10007388 */ /* 0x000fe20000000800 */
[----:B------:R-:W-:-:S02]  /*52d0*/  IADD3 R204, P2, R236, UR8, RZ ;  /* 0x00000008eccc7c10 */ /* 0x000fc4000ff5e0ff */
[----:B------:R-:W-:Y:S01]  /*52e0*/  @P3 LOP3.LUT R0, R0, 0x4, RZ, 0xfc, !PT ;  /* 0x0000000400003812 */ /* 0x000fe200078efcff */
[----:B------:R-:W-:Y:S01]  /*52f0*/  STS [R16+0x20], R96 ;  /* 0x0000206010007388 */ /* 0x000fe20000000800 */
[----:B------:R-:W-:Y:S02]  /*5300*/  IADD3.X R205, R207, UR9, RZ, P2, !PT ;  /* 0x00000009cfcd7c10 */ /* 0x000fe400097fe4ff */
[----:B------:R-:W-:Y:S01]  /*5310*/  IADD3 R186, P2, R208, UR8, RZ ;  /* 0x00000008d0ba7c10 */ /* 0x000fe2000ff5e0ff */
[----:B------:R-:W-:Y:S01]  /*5320*/  STS [R16+0x440], R97 ;  /* 0x0004406110007388 */ /* 0x000fe20000000800 */
[----:B------:R-:W-:Y:S02]  /*5330*/  ISETP.NE.U32.AND P4, PT, R162, RZ, PT ;  /* 0x000000ffa200720c */ /* 0x000fe40003f85070 */
[----:B------:R-:W-:Y:S01]  /*5340*/  IADD3.X R187, R209, UR9, RZ, P2, !PT ;  /* 0x00000009d1bb7c10 */ /* 0x000fe200097fe4ff */
[----:B------:R-:W-:Y:S01]  /*5350*/  STS [R16+0x30], R88 ;  /* 0x0000305810007388 */ /* 0x000fe20000000800 */
[----:B------:R-:W-:-:S02]  /*5360*/  ISETP.NE.U32.AND P2, PT, R160, RZ, PT ;  /* 0x000000ffa000720c */ /* 0x000fc40003f45070 */
[----:B------:R-:W-:Y:S01]  /*5370*/  ISETP.NE.U32.AND P3, PT, R164, RZ, PT ;  /* 0x000000ffa400720c */ /* 0x000fe20003f65070 */
[----:B------:R-:W-:Y:S01]  /*5380*/  STS [R16+0x450], R89 ;  /* 0x0004505910007388 */ /* 0x000fe20000000800 */
[----:B------:R-:W-:-:S03]  /*5390*/  LOP3.LUT R0, R0, 0xffffbfff, RZ, 0xc0, !PT ;  /* 0xffffbfff00007812 */ /* 0x000fc600078ec0ff */
[----:B------:R-:W-:Y:S04]  /*53a0*/  STS [R16+0x40], R90 ;  /* 0x0000405a10007388 */ /* 0x000fe80000000800 */
[----:B------:R-:W-:Y:S02]  /*53b0*/  STS [R16+0x460], R91 ;  /* 0x0004605b10007388 */ /* 0x000fe40000000800 */
[----:B------:R-:W-:Y:S02]  /*53c0*/  @P2 LOP3.LUT R0, R0, 0x4000, RZ, 0xfc, !PT ;  /* 0x0000400000002812 */ /* 0x000fe400078efcff */
[----:B------:R-:W-:Y:S02]  /*53d0*/  STS [R16+0x50], R98 ;  /* 0x0000506210007388 */ /* 0x000fe40000000800 */
[----:B------:R-:W-:-:S02]  /*53e0*/  LOP3.LUT R0, R0, 0xffff7fff, RZ, 0xc0, !PT ;  /* 0xffff7fff00007812 */ /* 0x000fc400078ec0ff */
[----:B------:R-:W-:Y:S02]  /*53f0*/  STS [R16+0x470], R100 ;  /* 0x0004706410007388 */ /* 0x000fe40000000800 */
[----:B------:R-:W-:Y:S02]  /*5400*/  @P5 LOP3.LUT R0, R0, 0x8000, RZ, 0xfc, !PT ;  /* 0x0000800000005812 */ /* 0x000fe400078efcff */
        /* <DEDUP_REMOVED lines=22> */
[----:B-1----:R1:W-:Y:S04]  /*5570*/  STS [R19], R88 ;  /* 0x0000005813007388 */ /* 0x0023e80000000800 */
[----:B--2---:R-:W-:Y:S04]  /*5580*/  STS [R195], R92 ;  /* 0x0000005cc3007388 */ /* 0x004fe80000000800 */
[----:B---3--:R-:W-:Y:S01]  /*5590*/  STS [R19+0x400], R90 ;  /* 0x0004005a13007388 */ /* 0x008fe20000000800 */
[----:B-1----:R-:W-:-:S03]  /*55a0*/  LOP3.LUT R88, R228, 0x38, R232, 0x48, !PT ;  /* 0x00000038e4587812 */ /* 0x002fc600078e48e8 */
[----:B----4-:R1:W-:Y:S01]  /*55b0*/  STS [R194], R89 ;  /* 0x00000059c2007388 */ /* 0x0103e20000000800 */
[----:B------:R-:W-:-:S03]  /*55c0*/  LOP3.LUT R88, R247, R88, RZ, 0xfc, !PT ;  /* 0x00000058f7587212 */ /* 0x000fc600078efcff */
[----:B------:R-:W-:Y:S01]  /*55d0*/  STS [R19+0x800], R94 ;  /* 0x0008005e13007388 */ /* 0x000fe20000000800 */
[----:B------:R-:W-:-:S03]  /*55e0*/  LOP3.LUT R247, R247, 0x38, R228, 0xf8, !PT ;  /* 0x00000038f7f77812 */ /* 0x000fc600078ef8e4 */
[----:B------:R-:W-:Y:S01]  /*55f0*/  STS [R193], R96 ;  /* 0x00000060c1007388 */ /* 0x000fe20000000800 */
[----:B-1----:R-:W-:-:S03]  /*5600*/  IMAD.SHL.U32 R89, R88, 0x2, RZ ;  /* 0x0000000258597824 */ /* 0x002fc600078e00ff */
[----:B------:R-:W-:Y:S01]  /*5610*/  STS [R19+0xc00], R98 ;  /* 0x000c006213007388 */ /* 0x000fe20000000800 */
[----:B------:R-:W-:-:S03]  /*5620*/  IMAD R232, R240, 0x2000, R89 ;  /* 0x00002000f0e87824 */ /* 0x000fc600078e0259 */
        /* <DEDUP_REMOVED lines=10> */
[----:B------:R-:W-:Y:S04]  /*56d0*/  LDSM.16.MT88.4 R88, [R144] ;  /* 0x000000009058783b */ /* 0x000fe80000004200 */
[----:B------:R-:W-:Y:S04]  /*56e0*/  LDSM.16.MT88.4 R92, [R144+0x800] ;  /* 0x00080000905c783b */ /* 0x000fe80000004200 */
[----:B------:R-:W-:Y:S04]  /*56f0*/  LDSM.16.MT88.4 R96, [R144+0x1000] ;  /* 0x001000009060783b */ /* 0x000fe80000004200 */
[----:B------:R-:W-:Y:S04]  /*5700*/  LDSM.16.MT88.4 R100, [R144+0x1800] ;  /* 0x001800009064783b */ /* 0x000fe80000004200 */
[----:B------:R-:W1:Y:S04]  /*5710*/  LDSM.16.MT88.4 R104, [R21] ;  /* 0x000000001568783b */ /* 0x000e680000004200 */
[----:B------:R-:W2:Y:S04]  /*5720*/  LDSM.16.MT88.4 R108, [R22] ;  /* 0x00000000166c783b */ /* 0x000ea80000004200 */
[----:B------:R-:W3:Y:S04]  /*5730*/  LDSM.16.MT88.4 R112, [R23] ;  /* 0x000000001770783b */ /* 0x000ee80000004200 */
[----:B------:R-:W4:Y:S04]  /*5740*/  LDSM.16.MT88.4 R116, [R184] ;  /* 0x00000000b874783b */ /* 0x000f280000004200 */
[----:B------:R-:W2:Y:S04]  /*5750*/  LDSM.16.MT88.4 R120, [R21+0x800] ;  /* 0x000800001578783b */ /* 0x000ea80000004200 */
[----:B------:R-:W2:Y:S04]  /*5760*/  LDSM.16.MT88.4 R124, [R22+0x800] ;  /* 0x00080000167c783b */ /* 0x000ea80000004200 */
[----:B------:R-:W2:Y:S04]  /*5770*/  LDSM.16.MT88.4 R128, [R23+0x800] ;  /* 0x000800001780783b */ /* 0x000ea80000004200 */
[----:B------:R-:W3:Y:S04]  /*5780*/  LDSM.16.MT88.4 R132, [R184+0x800] ;  /* 0x00080000b884783b */ /* 0x000ee80000004200 */
[----:B------:R-:W3:Y:S04]  /*5790*/  LDSM.16.MT88.4 R136, [R21+0x1000] ;  /* 0x001000001588783b */ /* 0x000ee80000004200 */
[----:B------:R-:W3:Y:S04]  /*57a0*/  LDSM.16.MT88.4 R140, [R22+0x1000] ;  /* 0x00100000168c783b */ /* 0x000ee80000004200 */
[----:B------:R-:W3:Y:S01]  /*57b0*/  LDSM.16.MT88.4 R144, [R23+0x1000] ;  /* 0x001000001790783b */ /* 0x000ee20000004200 */
[-C--:B-1----:R-:W5:Y:S03]  /*57c0*/  HMMA.16816.F32 R168, R72, R104.reuse, R168 ;  /* 0x0000006848a8723c */ /* 0x082f6600000018a8 */
[----:B------:R-:W1:Y:S04]  /*57d0*/  LDSM.16.MT88.4 R148, [R184+0x1000] ;  /* 0x00100000b894783b */ /* 0x000e680000004200 */
[----:B------:R-:W1:Y:S01]  /*57e0*/  LDSM.16.MT88.4 R152, [R21+0x1800] ;  /* 0x001800001598783b */ /* 0x000e620000004200 */
[----:B------:R-:W-:Y:S03]  /*57f0*/  HMMA.16816.F32 R172, R88, R104, R172 ;  /* 0x0000006858ac723c */ /* 0x000fe600000018ac */
[----:B------:R-:W1:Y:S04]  /*5800*/  LDSM.16.MT88.4 R156, [R22+0x1800] ;  /* 0x00180000169c783b */ /* 0x000e680000004200 */
[----:B------:R-:W1:Y:S01]  /*5810*/  LDSM.16.MT88.4 R160, [R23+0x1800] ;  /* 0x0018000017a0783b */ /* 0x000e620000004200 */
[C---:B------:R-:W5:Y:S03]  /*5820*/  HMMA.16816.F32 R176, R72.reuse, R106, R176 ;  /* 0x0000006a48b0723c */ /* 0x040f6600000018b0 */
[----:B------:R-:W1:Y:S04]  /*5830*/  LDSM.16.MT88.4 R164, [R184+0x1800] ;  /* 0x00180000b8a4783b */ /* 0x000e680000004200 */
[----:B------:R-:W-:Y:S01]  /*5840*/  @!PT LDS RZ, [RZ] ;  /* 0x00000000fffff984 */ /* 0x000fe20000000800 */
[----:B------:R-:W-:Y:S01]  /*5850*/  @!PT LDS RZ, [RZ] ;  /* 0x00000000fffff984 */ /* 0x000fe20000000800 */
[----:B------:R-:W-:Y:S01]  /*5860*/  @!PT LDS RZ, [RZ] ;  /* 0x00000000fffff984 */ /* 0x000fe20000000800 */
[----:B------:R3:W-:Y:S01]  /*5870*/  LDGSTS.E.BYPASS.128 [R232], [R188.64], P2 ;  /* 0x00000000bce87fae */ /* 0x0007e20009101c60 */
[C---:B--2---:R-:W5:Y:S03]  /*5880*/  HMMA.16816.F32 R180, R72.reuse, R108, R180 ;  /* 0x0000006c48b4723c */ /* 0x044f6600000018b4 */
[----:B------:R2:W-:Y:S04]  /*5890*/  LDGSTS.E.BYPASS.128 [R233], [R202.64], P5 ;  /* 0x00000000cae97fae */ /* 0x0005e8000a901c60 */
[----:B------:R1:W-:Y:S01]  /*58a0*/  LDGSTS.E.BYPASS.128 [R234], [R204.64], P4 ;  /* 0x00000000ccea7fae */ /* 0x0003e2000a101c60 */
[C---:B------:R-:W5:Y:S03]  /*58b0*/  HMMA.16816.F32 R24, R72.reuse, R110, R24 ;  /* 0x0000006e4818723c */ /* 0x040f660000001818 */
[----:B------:R1:W-:Y:S04]  /*58c0*/  LDGSTS.E.BYPASS.128 [R235], [R186.64], P3 ;  /* 0x00000000baeb7fae */ /* 0x0003e80009901c60 */
[----:B------:R-:W0:Y:S01]  /*58d0*/  LDGDEPBAR ;  /* 0x00000000000079af */ /* 0x000e220000000000 */
[----:B---3--:R-:W5:Y:S03]  /*58e0*/  HMMA.16816.F32 R28, R72, R112, R28 ;  /* 0x00000070481c723c */ /* 0x008f66000000181c */
[----:B------:R3:W-:Y:S01]  /*58f0*/  LDGSTS.E.BYPASS.128 [R232+0x6000], [R188.64+0x80], P2 ;  /* 0x06000080bce87fae */ /* 0x0007e20009101c60 */
[----:B------:R-:W-:-:S03]  /*5900*/  LOP3.LUT P2, RZ, R0, 0x100, RZ, 0xc0, !PT ;  /* 0x0000010000ff7812 */ /* 0x000fc6000784c0ff */
[----:B------:R2:W-:Y:S01]  /*5910*/  LDGSTS.E.BYPASS.128 [R233+0x6000], [R202.64+0x80], P5 ;  /* 0x06000080cae97fae */ /* 0x0005e2000a901c60 */
[C---:B------:R-:W-:Y:S01]  /*5920*/  LOP3.LUT P5, RZ, R0.reuse, 0x1000, RZ, 0xc0, !PT ;  /* 0x0000100000ff7812 */ /* 0x040fe200078ac0ff */
[----:B------:R-:W5:Y:S01]  /*5930*/  HMMA.16816.F32 R32, R72, R114, R32 ;  /* 0x000000724820723c */ /* 0x000f620000001820 */
[----:B------:R-:W-:Y:S01]  /*5940*/  LOP3.LUT R0, R0, 0xffffffdf, RZ, 0xc0, !PT ;  /* 0xffffffdf00007812 */ /* 0x000fe200078ec0ff */
[----:B------:R1:W-:Y:S01]  /*5950*/  LDGSTS.E.BYPASS.128 [R234+0x6000], [R204.64+0x80], P4 ;  /* 0x06000080ccea7fae */ /* 0x0003e2000a101c60 */
[----:B---3--:R-:W-:-:S03]  /*5960*/  IMAD.U32 R189, RZ, RZ, UR14 ;  /* 0x0000000effbd7e24 */ /* 0x008fc6000f8e00ff */
[----:B------:R3:W-:Y:S01]  /*5970*/  LDGSTS.E.BYPASS.128 [R235+0x6000], [R186.64+0x80], P3 ;  /* 0x06000080baeb7fae */ /* 0x0007e20009901c60 */
[----:B------:R-:W-:Y:S01]  /*5980*/  IMAD.U32 R188, RZ, RZ, UR26 ;  /* 0x0000001affbc7e24 */ /* 0x000fe2000f8e00ff */
[C---:B----4-:R-:W5:Y:S01]  /*5990*/  HMMA.16816.F32 R36, R72.reuse, R116, R36 ;  /* 0x000000744824723c */ /* 0x050f620000001824 */
[----:B--2---:R-:W-:Y:S01]  /*59a0*/  IMAD.SHL.U32 R203, R247, 0x2, RZ ;  /* 0x00000002f7cb7824 */ /* 0x004fe200078e00ff */
[----:B------:R-:W0:Y:S02]  /*59b0*/  LDGDEPBAR ;  /* 0x00000000000079af */ /* 0x000e240000000000 */
[----:B------:R-:W-:Y:S02]  /*59c0*/  @P5 LOP3.LUT R0, R0, 0x20, RZ, 0xfc, !PT ;  /* 0x0000002000005812 */ /* 0x000fe400078efcff */
[----:B-1----:R-:W-:Y:S01]  /*59d0*/  LOP3.LUT R204, R189, 0x38, R228, 0xf8, !PT ;  /* 0x00000038bdcc7812 */ /* 0x002fe200078ef8e4 */
[----:B------:R-:W-:Y:S01]  /*59e0*/  IMAD.MOV.U32 R189, RZ, RZ, R201 ;  /* 0x000000ffffbd7224 */ /* 0x000fe200078e00c9 */
[----:B------:R-:W-:Y:S01]  /*59f0*/  LOP3.LUT R0, R0, 0xffffefff, RZ, 0xc0, !PT ;  /* 0xffffefff00007812 */ /* 0x000fe200078ec0ff */
[----:B------:R-:W-:Y:S01]  /*5a00*/  IMAD.MOV.U32 R201, RZ, RZ, R4 ;  /* 0x000000ffffc97224 */ /* 0x000fe200078e0004 */
[----:B------:R-:W-:Y:S01]  /*5a10*/  IADD3 R3, P6, R248, R204, RZ ;  /* 0x000000ccf8037210 */ /* 0x000fe20007fde0ff */
[----:B------:R-:W-:Y:S01]  /*5a20*/  IMAD R203, R240, 0x2000, R203 ;  /* 0x00002000f0cb7824 */ /* 0x000fe200078e02cb */
[----:B------:R-:W-:Y:S01]  /*5a30*/  @P2 LOP3.LUT R0, R0, 0x1000, RZ, 0xfc, !PT ;  /* 0x0000100000002812 */ /* 0x000fe200078efcff */
[----:B------:R-:W-:Y:S01]  /*5a40*/  IMAD.SHL.U32 R205, R250, 0x40, RZ ;  /* 0x00000040facd7824 */ /* 0x000fe200078e00ff */
[----:B------:R-:W-:Y:S01]  /*5a50*/  IADD3.X R4, R249, UR26, RZ, P6, !PT ;  /* 0x0000001af9047c10 */ /* 0x000fe2000b7fe4ff */
[----:B------:R-:W5:Y:S01]  /*5a60*/  HMMA.16816.F32 R40, R72, R118, R40 ;  /* 0x000000764828723c */ /* 0x000f620000001828 */
[----:B------:R-:W-:-:S02]  /*5a70*/  ISETP.LT.U32.AND P6, PT, R204, 0x80, PT ;  /* 0x00000080cc00780c */ /* 0x000fc40003fc1070 */
[----:B------:R-:W-:Y:S02]  /*5a80*/  LOP3.LUT R0, R0, 0xfffffeff, RZ, 0xc0, !PT ;  /* 0xfffffeff00007812 */ /* 0x000fe400078ec0ff */
[----:B------:R-:W-:Y:S02]  /*5a90*/  ISETP.LT.U32.AND.EX P1, PT, R188, RZ, !P1, P6 ;  /* 0x000000ffbc00720c */ /* 0x000fe40004f21160 */
[----:B------:R-:W-:Y:S01]  /*5aa0*/  LOP3.LUT R205, R205, 0x38, R228, 0xf8, !PT ;  /* 0x00000038cdcd7812 */ /* 0x000fe200078ef8e4 */
[----:B------:R-:W5:Y:S01]  /*5ab0*/  HMMA.16816.F32 R44, R88, R106, R44 ;  /* 0x0000006a582c723c */ /* 0x000f62000000182c */
[----:B------:R-:W-:-:S03]  /*5ac0*/  SEL R188, RZ, 0x10, !P1 ;  /* 0x00000010ffbc7807 */ /* 0x000fc60004800000 */
[----:B------:R-:W-:-:S04]  /*5ad0*/  IMAD.SHL.U32 R205, R205, 0x2, RZ ;  /* 0x00000002cdcd7824 */ /* 0x000fc800078e00ff */
[----:B------:R-:W-:Y:S01]  /*5ae0*/  IMAD R205, R240, 0x2000, R205 ;  /* 0x00002000f0cd7824 */ /* 0x000fe200078e02cd */
[C---:B------:R-:W5:Y:S01]  /*5af0*/  HMMA.16816.F32 R48, R88.reuse, R108, R48 ;  /* 0x0000006c5830723c */ /* 0x040f620000001830 */
[----:B------:R-:W-:Y:S02]  /*5b00*/  @P1 LOP3.LUT R0, R0, 0x100, RZ, 0xfc, !PT ;  /* 0x0000010000001812 */ /* 0x000fe400078efcff */
[----:B------:R-:W-:Y:S02]  /*5b10*/  PLOP3.LUT P1, PT, PT, PT, UP1, 0x40, 0x0 ;  /* 0x000000000000781c */ /* 0x000fe40003f2e818 */
[----:B------:R-:W-:Y:S02]  /*5b20*/  LOP3.LUT P2, RZ, R0, 0x800, RZ, 0xc0, !PT ;  /* 0x0000080000ff7812 */ /* 0x000fe4000784c0ff */
[----:B------:R-:W-:Y:S01]  /*5b30*/  SEL R188, R188, RZ, P1 ;  /* 0x000000ffbcbc7207 */ /* 0x000fe20000800000 */
[----:B------:R-:W5:Y:S01]  /*5b40*/  HMMA.16816.F32 R52, R88, R110, R52 ;  /* 0x0000006e5834723c */ /* 0x000f620000001834 */
[----:B---3--:R-:W-:-:S02]  /*5b50*/  LEA R186, P1, R3, UR10, 0x1 ;  /* 0x0000000a03ba7c11 */ /* 0x008fc4000f8208ff */
[----:B------:R-:W-:Y:S02]  /*5b60*/  LOP3.LUT P5, RZ, R0, 0x2, RZ, 0xc0, !PT ;  /* 0x0000000200ff7812 */ /* 0x000fe400078ac0ff */
[----:B------:R-:W-:Y:S02]  /*5b70*/  LEA.HI.X R187, R3, UR11, R4, 0x1, P1 ;  /* 0x0000000b03bb7c11 */ /* 0x000fe400088f0c04 */
[----:B------:R-:W-:Y:S01]  /*5b80*/  ISETP.NE.U32.AND P1, PT, R188, RZ, PT ;  /* 0x000000ffbc00720c */ /* 0x000fe20003f25070 */
[----:B------:R-:W-:Y:S01]  /*5b90*/  IMAD.MOV.U32 R188, RZ, RZ, R198 ;  /* 0x000000ffffbc7224 */ /* 0x000fe200078e00c6 */
[----:B------:R-:W5:Y:S01]  /*5ba0*/  HMMA.16816.F32 R56, R88, R112, R56 ;  /* 0x000000705838723c */ /* 0x000f620000001838 */
[----:B------:R-:W-:-:S07]  /*5bb0*/  IMAD.MOV.U32 R198, RZ, RZ, R5 ;  /* 0x000000ffffc67224 */ /* 0x000fce00078e0005 */
[----:B------:R-:W5:Y:S03]  /*5bc0*/  HMMA.16816.F32 R60, R88, R114, R60 ;  /* 0x00000072583c723c */ /* 0x000f66000000183c */
[----:B------:R1:W-:Y:S01]  /*5bd0*/  LDGSTS.E.BYPASS.128 [R203+0x12000], [R186.64], P1 ;  /* 0x12000000bacb7fae */ /* 0x0003e20008901c60 */
[----:B------:R-:W-:Y:S01]  /*5be0*/  IADD3 R5, P1, R185, R204, RZ ;  /* 0x000000ccb9057210 */ /* 0x000fe20007f3e0ff */
[----:B------:R-:W-:-:S03]  /*5bf0*/  IMAD.U32 R185, RZ, RZ, UR26 ;  /* 0x0000001affb97e24 */ /* 0x000fc6000f8e00ff */
[----:B------:R-:W5:Y:S02]  /*5c00*/  HMMA.16816.F32 R64, R88, R116, R64 ;  /* 0x000000745840723c */ /* 0x000f640000001840 */
[----:B------:R-:W-:-:S04]  /*5c10*/  ISETP.LT.U32.AND.EX P0, PT, R185, RZ, !P0, P6 ;  /* 0x000000ffb900720c */ /* 0x000fc80004701160 */
[----:B------:R-:W-:Y:S01]  /*5c20*/  SEL R185, RZ, 0x10, !P0 ;  /* 0x00000010ffb97807 */ /* 0x000fe20004000000 */
[----:B-1----:R-:W-:Y:S01]  /*5c30*/  IMAD.MOV.U32 R187, RZ, RZ, R210 ;  /* 0x000000ffffbb7224 */ /* 0x002fe200078e00d2 */
[----:B------:R-:W5:Y:S01]  /*5c40*/  HMMA.16816.F32 R68, R88, R118, R68 ;  /* 0x000000765844723c */ /* 0x000f620000001844 */
[----:B------:R-:W-:Y:S01]  /*5c50*/  IMAD.MOV.U32 R210, RZ, RZ, R6 ;  /* 0x000000ffffd27224 */ /* 0x000fe200078e0006 */
[----:B------:R-:W-:Y:S01]  /*5c60*/  IADD3.X R6, R246, UR26, RZ, P1, !PT ;  /* 0x0000001af6067c10 */ /* 0x000fe20008ffe4ff */
[----:B------:R-:W-:Y:S01]  /*5c70*/  IMAD.MOV.U32 R186, RZ, RZ, R199 ;  /* 0x000000ffffba7224 */ /* 0x000fe200078e00c7 */
[C---:B------:R-:W-:Y:S01]  /*5c80*/  LOP3.LUT P1, RZ, R0.reuse, 0x80, RZ, 0xc0, !PT ;  /* 0x0000008000ff7812 */ /* 0x040fe2000782c0ff */
[----:B------:R-:W-:Y:S01]  /*5c90*/  IMAD.MOV.U32 R199, RZ, RZ, R7 ;  /* 0x000000ffffc77224 */ /* 0x000fe200078e0007 */
[----:B------:R-:W-:Y:S02]  /*5ca0*/  LOP3.LUT R0, R0, 0xffffffef, RZ, 0xc0, !PT ;  /* 0xffffffef00007812 */ /* 0x000fe400078ec0ff */
[----:B-----5:R-:W5:Y:S02]  /*5cb0*/  HMMA.16816.F32 R168, R76, R120, R168 ;  /* 0x000000784ca8723c */ /* 0x020f6400000018a8 */
[----:B------:R-:W-:-:S04]  /*5cc0*/  @P2 LOP3.LUT R0, R0, 0x10, RZ, 0xfc, !PT ;  /* 0x0000001000002812 */ /* 0x000fc800078efcff */
[----:B------:R-:W-:Y:S02]  /*5cd0*/  LOP3.LUT R0, R0, 0xffffff7f, RZ, 0xc0, !PT ;  /* 0xffffff7f00007812 */ /* 0x000fe400078ec0ff */
[----:B------:R-:W5:Y:S02]  /*5ce0*/  HMMA.16816.F32 R176, R76, R122, R176 ;  /* 0x0000007a4cb0723c */ /* 0x000f6400000018b0 */
[----:B------:R-:W-:-:S04]  /*5cf0*/  LOP3.LUT R0, R0, 0xfffff7ff, RZ, 0xc0, !PT ;  /* 0xfffff7ff00007812 */ /* 0x000fc800078ec0ff */
[----:B------:R-:W-:Y:S02]  /*5d00*/  @P1 LOP3.LUT R0, R0, 0x800, RZ, 0xfc, !PT ;  /* 0x0000080000001812 */ /* 0x000fe400078efcff */
[----:B------:R-:W-:Y:S01]  /*5d10*/  PLOP3.LUT P1, PT, PT, PT, UP1, 0x40, 0x0 ;  /* 0x000000000000781c */ /* 0x000fe20003f2e818 */
[C---:B------:R-:W5:Y:S01]  /*5d20*/  HMMA.16816.F32 R180, R76.reuse, R124, R180 ;  /* 0x0000007c4cb4723c */ /* 0x040f6200000018b4 */
[----:B------:R-:W-:Y:S02]  /*5d30*/  @P0 LOP3.LUT R0, R0, 0x80, RZ, 0xfc, !PT ;  /* 0x0000008000000812 */ /* 0x000fe400078efcff */
[----:B------:R-:W-:Y:S02]  /*5d40*/  SEL R185, R185, RZ, P1 ;  /* 0x000000ffb9b97207 */ /* 0x000fe40000800000 */
[C---:B------:R-:W-:Y:S02]  /*5d50*/  LEA R202, P1, R5.reuse, UR10, 0x1 ;  /* 0x0000000a05ca7c11 */ /* 0x040fe4000f8208ff */
[----:B------:R-:W-:Y:S01]  /*5d60*/  LOP3.LUT P2, RZ, R0, 0x4, RZ, 0xc0, !PT ;  /* 0x0000000400ff7812 */ /* 0x000fe2000784c0ff */
[----:B------:R-:W5:Y:S01]  /*5d70*/  HMMA.16816.F32 R24, R76, R126, R24 ;  /* 0x0000007e4c18723c */ /* 0x000f620000001818 */
[----:B------:R-:W-:-:S02]  /*5d80*/  LEA.HI.X R203, R5, UR11, R6, 0x1, P1 ;  /* 0x0000000b05cb7c11 */ /* 0x000fc400088f0c06 */
[----:B------:R-:W-:Y:S01]  /*5d90*/  ISETP.NE.U32.AND P1, PT, R185, RZ, PT ;  /* 0x000000ffb900720c */ /* 0x000fe20003f25070 */
[----:B------:R-:W-:Y:S01]  /*5da0*/  IMAD.MOV.U32 R185, RZ, RZ, R211 ;  /* 0x000000ffffb97224 */ /* 0x000fe200078e00d3 */
[----:B------:R-:W-:Y:S01]  /*5db0*/  LOP3.LUT P0, RZ, R0, 0x400, RZ, 0xc0, !PT ;  /* 0x0000040000ff7812 */ /* 0x000fe2000780c0ff */
[----:B------:R-:W-:Y:S02]  /*5dc0*/  IMAD.MOV.U32 R211, RZ, RZ, R8 ;  /* 0x000000ffffd37224 */ /* 0x000fe400078e0008 */
[C---:B------:R-:W5:Y:S08]  /*5dd0*/  HMMA.16816.F32 R28, R76.reuse, R128, R28 ;  /* 0x000000804c1c723c */ /* 0x040f70000000181c */
[----:B------:R1:W-:Y:S01]  /*5de0*/  LDGSTS.E.BYPASS.128 [R205+0x12000], [R202.64], P1 ;  /* 0x12000000cacd7fae */ /* 0x0003e20008901c60 */
[----:B------:R-:W-:Y:S01]  /*5df0*/  IADD3 R7, P1, R2, R204, RZ ;  /* 0x000000cc02077210 */ /* 0x000fe20007f3e0ff */
[----:B------:R-:W-:Y:S01]  /*5e00*/  IMAD.U32 R2, RZ, RZ, UR26 ;  /* 0x0000001aff027e24 */ /* 0x000fe2000f8e00ff */
[----:B------:R-:W5:Y:S02]  /*5e10*/  HMMA.16816.F32 R32, R76, R130, R32 ;  /* 0x000000824c20723c */ /* 0x000f640000001820 */
[----:B------:R-:W-:Y:S01]  /*5e20*/  IADD3.X R8, R11, UR26, RZ, P1, !PT ;  /* 0x0000001a0b087c10 */ /* 0x000fe20008ffe4ff */
[----:B------:R-:W-:Y:S01]  /*5e30*/  IMAD.SHL.U32 R11, R245, 0x40, RZ ;  /* 0x00000040f50b7824 */ /* 0x000fe200078e00ff */
[----:B------:R-:W-:-:S02]  /*5e40*/  LOP3.LUT P1, RZ, R0, 0x40, RZ, 0xc0, !PT ;  /* 0x0000004000ff7812 */ /* 0x000fc4000782c0ff */
[----:B------:R-:W-:Y:S02]  /*5e50*/  LOP3.LUT R0, R0, 0xfffffbff, RZ, 0xc0, !PT ;  /* 0xfffffbff00007812 */ /* 0x000fe400078ec0ff */
[----:B------:R-:W-:Y:S01]  /*5e60*/  LOP3.LUT R11, R11, 0x38, R228, 0xf8, !PT ;  /* 0x000000380b0b7812 */ /* 0x000fe200078ef8e4 */
[----:B------:R-:W5:Y:S04]  /*5e70*/  HMMA.16816.F32 R36, R76, R132, R36 ;  /* 0x000000844c24723c */ /* 0x000f680000001824 */
[----:B------:R-:W-:-:S04]  /*5e80*/  IMAD.SHL.U32 R11, R11, 0x2, RZ ;  /* 0x000000020b0b7824 */ /* 0x000fc800078e00ff */
[----:B------:R-:W-:Y:S01]  /*5e90*/  @P1 LOP3.LUT R0, R0, 0x400, RZ, 0xfc, !PT ;  /* 0x0000040000001812 */ /* 0x000fe200078efcff */
[----:B-1----:R-:W-:Y:S01]  /*5ea0*/  IMAD R205, R240, 0x2000, R11 ;  /* 0x00002000f0cd7824 */ /* 0x002fe200078e020b */
[----:B------:R-:W-:Y:S01]  /*5eb0*/  ISETP.LT.U32.AND.EX P1, PT, R2, RZ, !P5, P6 ;  /* 0x000000ff0200720c */ /* 0x000fe20006f21160 */
[----:B------:R-:W-:Y:S01]  /*5ec0*/  IMAD.MOV.U32 R11, RZ, RZ, R200 ;  /* 0x000000ffff0b7224 */ /* 0x000fe200078e00c8 */
[----:B------:R-:W-:Y:S01]  /*5ed0*/  LOP3.LUT R0, R0, 0xffffffbf, RZ, 0xc0, !PT ;  /* 0xffffffbf00007812 */ /* 0x000fe200078ec0ff */
[----:B------:R-:W-:Y:S01]  /*5ee0*/  IMAD.MOV.U32 R200, RZ, RZ, R9 ;  /* 0x000000ffffc87224 */ /* 0x000fe200078e0009 */
[----:B------:R-:W-:Y:S01]  /*5ef0*/  SEL R2, RZ, 0x10, !P1 ;  /* 0x00000010ff027807 */ /* 0x000fe20004800000 */
[----:B------:R-:W5:Y:S08]  /*5f00*/  HMMA.16816.F32 R40, R76, R134, R40 ;  /* 0x000000864c28723c */ /* 0x000f700000001828 */
[----:B------:R-:W-:Y:S01]  /*5f10*/  @P1 LOP3.LUT R0, R0, 0x40, RZ, 0xfc, !PT ;  /* 0x0000004000001812 */ /* 0x000fe200078efcff */
[----:B------:R-:W5:Y:S01]  /*5f20*/  HMMA.16816.F32 R172, R92, R120, R172 ;  /* 0x000000785cac723c */ /* 0x000f6200000018ac */
[----:B------:R-:W-:-:S02]  /*5f30*/  PLOP3.LUT P1, PT, PT, PT, UP1, 0x40, 0x0 ;  /* 0x000000000000781c */ /* 0x000fc40003f2e818 */
[----:B------:R-:W-:Y:S02]  /*5f40*/  LOP3.LUT P5, RZ, R0, 0x8, RZ, 0xc0, !PT ;  /* 0x0000000800ff7812 */ /* 0x000fe400078ac0ff */
[----:B------:R-:W-:Y:S02]  /*5f50*/  SEL R2, R2, RZ, P1 ;  /* 0x000000ff02027207 */ /* 0x000fe40000800000 */
[C---:B------:R-:W-:Y:S01]  /*5f60*/  LEA R202, P1, R7.reuse, UR10, 0x1 ;  /* 0x0000000a07ca7c11 */ /* 0x040fe2000f8208ff */
[----:B------:R-:W5:Y:S03]  /*5f70*/  HMMA.16816.F32 R44, R92, R122, R44 ;  /* 0x0000007a5c2c723c */ /* 0x000f66000000182c */
[----:B------:R-:W-:Y:S02]  /*5f80*/  LEA.HI.X R203, R7, UR11, R8, 0x1, P1 ;  /* 0x0000000b07cb7c11 */ /* 0x000fe400088f0c08 */
[----:B------:R-:W-:Y:S01]  /*5f90*/  ISETP.NE.U32.AND P1, PT, R2, RZ, PT ;  /* 0x000000ff0200720c */ /* 0x000fe20003f25070 */
[----:B------:R-:W-:-:S02]  /*5fa0*/  IMAD.U32 R2, RZ, RZ, UR26 ;  /* 0x0000001aff027e24 */ /* 0x000fc4000f8e00ff */
[C---:B------:R-:W5:Y:S03]  /*5fb0*/  HMMA.16816.F32 R48, R92.reuse, R124, R48 ;  /* 0x0000007c5c30723c */ /* 0x040f660000001830 */
[----:B------:R-:W-:Y:S01]  /*5fc0*/  ISETP.LT.U32.AND.EX P2, PT, R2, RZ, !P2, P6 ;  /* 0x000000ff0200720c */ /* 0x000fe20005741160 */
[----:B------:R-:W-:Y:S01]  /*5fd0*/  IMAD.MOV.U32 R2, RZ, RZ, R212 ;  /* 0x000000ffff027224 */ /* 0x000fe200078e00d4 */
[----:B------:R-:W-:Y:S01]  /*5fe0*/  IADD3 R9, P6, R241, R204, RZ ;  /* 0x000000ccf1097210 */ /* 0x000fe20007fde0ff */
[----:B------:R-:W-:Y:S02]  /*5ff0*/  IMAD.MOV.U32 R212, RZ, RZ, R10 ;  /* 0x000000ffffd47224 */ /* 0x000fe400078e000a */
[----:B------:R-:W5:Y:S01]  /*6000*/  HMMA.16816.F32 R52, R92, R126, R52 ;  /* 0x0000007e5c34723c */ /* 0x000f620000001834 */
[----:B------:R-:W-:Y:S01]  /*6010*/  IADD3.X R10, R242, UR26, RZ, P6, !PT ;  /* 0x0000001af20a7c10 */ /* 0x000fe2000b7fe4ff */
[----:B------:R1:W-:Y:S01]  /*6020*/  LDGSTS.E.BYPASS.128 [R205+0x12000], [R202.64], P1 ;  /* 0x12000000cacd7fae */ /* 0x0003e20008901c60 */
[----:B------:R-:W-:-:S02]  /*6030*/  PLOP3.LUT P6, PT, PT, PT, UP1, 0x40, 0x0 ;  /* 0x000000000000781c */ /* 0x000fc40003fce818 */
[C---:B------:R-:W-:Y:S02]  /*6040*/  LOP3.LUT P1, RZ, R0.reuse, 0x200, RZ, 0xc0, !PT ;  /* 0x0000020000ff7812 */ /* 0x040fe4000782c0ff */
[----:B------:R-:W-:Y:S01]  /*6050*/  LOP3.LUT R0, R0, 0xfffffdff, RZ, 0xc0, !PT ;  /* 0xfffffdff00007812 */ /* 0x000fe200078ec0ff */
[C---:B------:R-:W5:Y:S03]  /*6060*/  HMMA.16816.F32 R56, R92.reuse, R128, R56 ;  /* 0x000000805c38723c */ /* 0x040f660000001838 */
[----:B------:R-:W-:Y:S02]  /*6070*/  @P5 LOP3.LUT R0, R0, 0x200, RZ, 0xfc, !PT ;  /* 0x0000020000005812 */ /* 0x000fe400078efcff */
[----:B-1----:R-:W-:Y:S01]  /*6080*/  SEL R202, RZ, 0x10, !P2 ;  /* 0x00000010ffca7807 */ /* 0x002fe20005000000 */
[----:B------:R-:W-:Y:S01]  /*6090*/  IMAD.SHL.U32 R205, R251, 0x40, RZ ;  /* 0x00000040fbcd7824 */ /* 0x000fe200078e00ff */
[----:B------:R-:W-:Y:S01]  /*60a0*/  LOP3.LUT P5, RZ, R0, 0x8000, RZ, 0xc0, !PT ;  /* 0x0000800000ff7812 */ /* 0x000fe200078ac0ff */
[----:B------:R-:W5:Y:S01]  /*60b0*/  HMMA.16816.F32 R60, R92, R130, R60 ;  /* 0x000000825c3c723c */ /* 0x000f62000000183c */
[----:B------:R-:W-:-:S02]  /*60c0*/  SEL R204, R202, RZ, P6 ;  /* 0x000000ffcacc7207 */ /* 0x000fc40003000000 */
[----:B------:R-:W-:Y:S02]  /*60d0*/  LEA R202, P6, R9, UR10, 0x1 ;  /* 0x0000000a09ca7c11 */ /* 0x000fe4000f8c08ff */
[----:B------:R-:W-:Y:S02]  /*60e0*/  LOP3.LUT R205, R205, 0x38, R228, 0xf8, !PT ;  /* 0x00000038cdcd7812 */ /* 0x000fe400078ef8e4 */
[----:B------:R-:W-:Y:S01]  /*60f0*/  LEA.HI.X R203, R9, UR11, R10, 0x1, P6 ;  /* 0x0000000b09cb7c11 */ /* 0x000fe2000b0f0c0a */
[----:B------:R-:W5:Y:S01]  /*6100*/  HMMA.16816.F32 R64, R92, R132, R64 ;  /* 0x000000845c40723c */ /* 0x000f620000001840 */
[----:B------:R-:W-:Y:S01]  /*6110*/  ISETP.NE.U32.AND P6, PT, R204, RZ, PT ;  /* 0x000000ffcc00720c */ /* 0x000fe20003fc5070 */
[----:B------:R-:W-:Y:S01]  /*6120*/  IMAD.SHL.U32 R205, R205, 0x2, RZ ;  /* 0x00000002cdcd7824 */ /* 0x000fe200078e00ff */
[----:B------:R-:W-:-:S03]  /*6130*/  LOP3.LUT R0, R0, 0xfffffff7, RZ, 0xc0, !PT ;  /* 0xfffffff700007812 */ /* 0x000fc600078ec0ff */
[----:B------:R-:W-:Y:S01]  /*6140*/  IMAD R241, R240, 0x2000, R205 ;  /* 0x00002000f0f17824 */ /* 0x000fe200078e02cd */
[----:B------:R-:W-:Y:S01]  /*6150*/  @P2 LOP3.LUT R0, R0, 0x8, RZ, 0xfc, !PT ;  /* 0x0000000800002812 */ /* 0x000fe200078efcff */
[----:B------:R-:W5:Y:S03]  /*6160*/  HMMA.16816.F32 R68, R92, R134, R68 ;  /* 0x000000865c44723c */ /* 0x000f660000001844 */
[----:B------:R-:W-:-:S03]  /*6170*/  LOP3.LUT P2, RZ, R0, 0x4000, RZ, 0xc0, !PT ;  /* 0x0000400000ff7812 */ /* 0x000fc6000784c0ff */
[----:B------:R1:W-:Y:S02]  /*6180*/  LDGSTS.E.BYPASS.128 [R241+0x12000], [R202.64], P6 ;  /* 0x12000000caf17fae */ /* 0x0003e4000b101c60 */
[C---:B-----5:R-:W5:Y:S02]  /*6190*/  HMMA.16816.F32 R168, R80.reuse, R136, R168 ;  /* 0x0000008850a8723c */ /* 0x060f6400000018a8 */
[----:B------:R-:W0:Y:S06]  /*61a0*/  LDGDEPBAR ;  /* 0x00000000000079af */ /* 0x000e2c0000000000 */
[----:B------:R-:W5:Y:S01]  /*61b0*/  HMMA.16816.F32 R176, R80, R138, R176 ;  /* 0x0000008a50b0723c */ /* 0x000f6200000018b0 */
[----:B-1----:R-:W-:-:S04]  /*61c0*/  IADD3 R202, P6, R239, UR12, RZ ;  /* 0x0000000cefca7c10 */ /* 0x002fc8000ffde0ff */
[----:B------:R-:W-:Y:S02]  /*61d0*/  IADD3.X R203, R237, UR13, RZ, P6, !PT ;  /* 0x0000000dedcb7c10 */ /* 0x000fe4000b7fe4ff */
[----:B------:R-:W-:Y:S01]  /*61e0*/  IADD3 R204, P6, R238, UR12, RZ ;  /* 0x0000000ceecc7c10 */ /* 0x000fe2000ffde0ff */
[----:B------:R-:W5:Y:S02]  /*61f0*/  HMMA.16816.F32 R180, R80, R140, R180 ;  /* 0x0000008c50b4723c */ /* 0x000f6400000018b4 */
[----:B------:R1:W-:Y:S01]  /*6200*/  LDGSTS.E.BYPASS.128 [R232+0xc000], [R202.64], P2 ;  /* 0x0c000000cae87fae */ /* 0x0003e20009101c60 */
[----:B------:R-:W-:Y:S02]  /*6210*/  IADD3.X R205, R206, UR13, RZ, P6, !PT ;  /* 0x0000000dcecd7c10 */ /* 0x000fe4000b7fe4ff */
[----:B------:R-:W-:-:S03]  /*6220*/  IADD3 R206, P6, R236, UR12, RZ ;  /* 0x0000000cecce7c10 */ /* 0x000fc6000ffde0ff */
[----:B------:R1:W-:Y:S01]  /*6230*/  LDGSTS.E.BYPASS.128 [R233+0xc000], [R204.64], P5 ;  /* 0x0c000000cce97fae */ /* 0x0003e2000a901c60 */
[----:B------:R-:W-:Y:S01]  /*6240*/  IADD3.X R207, R207, UR13, RZ, P6, !PT ;  /* 0x0000000dcfcf7c10 */ /* 0x000fe2000b7fe4ff */
[----:B------:R-:W5:Y:S01]  /*6250*/  HMMA.16816.F32 R24, R80, R142, R24 ;  /* 0x0000008e5018723c */ /* 0x000f620000001818 */
[----:B------:R-:W-:-:S03]  /*6260*/  IADD3 R208, P6, R208, UR12, RZ ;  /* 0x0000000cd0d07c10 */ /* 0x000fc6000ffde0ff */
[----:B------:R1:W-:Y:S01]  /*6270*/  LDGSTS.E.BYPASS.128 [R234+0xc000], [R206.64], P4 ;  /* 0x0c000000ceea7fae */ /* 0x0003e2000a101c60 */
[----:B------:R-:W-:-:S03]  /*6280*/  IADD3.X R209, R209, UR13, RZ, P6, !PT ;  /* 0x0000000dd1d17c10 */ /* 0x000fc6000b7fe4ff */
[C---:B------:R-:W5:Y:S02]  /*6290*/  HMMA.16816.F32 R28, R80.reuse, R144, R28 ;  /* 0x00000090501c723c */ /* 0x040f64000000181c */
[----:B------:R1:W-:Y:S04]  /*62a0*/  LDGSTS.E.BYPASS.128 [R235+0xc000], [R208.64], P3 ;  /* 0x0c000000d0eb7fae */ /* 0x0003e80009901c60 */
[----:B------:R-:W0:Y:S02]  /*62b0*/  LDGDEPBAR ;  /* 0x00000000000079af */ /* 0x000e240000000000 */
[C---:B------:R-:W5:Y:S02]  /*62c0*/  HMMA.16816.F32 R32, R80.reuse, R146, R32 ;  /* 0x000000925020723c */ /* 0x040f640000001820 */
[----:B------:R-:W-:Y:S06]  /*62d0*/  BAR.SYNC 0x0 ;  /* 0x0000000000007b1d */ /* 0x000fec0000000000 */
[----:B------:R-:W-:Y:S01]  /*62e0*/  @!PT LDS RZ, [RZ] ;  /* 0x00000000fffff984 */ /* 0x000fe20000000800 */
[----:B------:R-:W-:Y:S01]  /*62f0*/  @!PT LDS RZ, [RZ] ;  /* 0x00000000fffff984 */ /* 0x000fe20000000800 */
[----:B------:R-:W-:Y:S01]  /*6300*/  @!PT LDS RZ, [RZ] ;  /* 0x00000000fffff984 */ /* 0x000fe20000000800 */
[----:B------:R1:W-:Y:S01]  /*6310*/  LDGSTS.E.BYPASS.128 [R232+0x18000], [R202.64+0x80], P2 ;  /* 0x18000080cae87fae */ /* 0x0003e20009101c60 */
[----:B------:R-:W5:Y:S01]  /*6320*/  HMMA.16816.F32 R36, R80, R148, R36 ;  /* 0x000000945024723c */ /* 0x000f620000001824 */
[----:B------:R-:W-:-:S02]  /*6330*/  PLOP3.LUT P2, PT, P1, PT, PT, 0x80, 0x0 ;  /* 0x000000000000781c */ /* 0x000fc40000f4f070 */
[----:B------:R1:W-:Y:S01]  /*6340*/  LDGSTS.E.BYPASS.128 [R233+0x18000], [R204.64+0x80], P5 ;  /* 0x18000080cce97fae */ /* 0x0003e2000a901c60 */
[----:B------:R-:W-:Y:S02]  /*6350*/  PLOP3.LUT P1, PT, PT, PT, UP0, 0x40, 0x0 ;  /* 0x000000000000781c */ /* 0x000fe40003f2e808 */
[C---:B------:R-:W-:Y:S01]  /*6360*/  LOP3.LUT P5, RZ, R0.reuse, 0x20, RZ, 0xc0, !PT ;  /* 0x0000002000ff7812 */ /* 0x040fe200078ac0ff */
[----:B------:R1:W-:Y:S01]  /*6370*/  LDGSTS.E.BYPASS.128 [R234+0x18000], [R206.64+0x80], P4 ;  /* 0x18000080ceea7fae */ /* 0x0003e2000a101c60 */
[----:B------:R-:W5:Y:S01]  /*6380*/  HMMA.16816.F32 R40, R80, R150, R40 ;  /* 0x000000965028723c */ /* 0x000f620000001828 */
[C---:B------:R-:W-:Y:S02]  /*6390*/  LOP3.LUT P4, RZ, R0.reuse, 0x10, RZ, 0xc0, !PT ;  /* 0x0000001000ff7812 */ /* 0x040fe4000788c0ff */
[----:B------:R1:W-:Y:S01]  /*63a0*/  LDGSTS.E.BYPASS.128 [R235+0x18000], [R208.64+0x80], P3 ;  /* 0x18000080d0eb7fae */ /* 0x0003e20009901c60 */
[----:B------:R-:W-:Y:S02]  /*63b0*/  PLOP3.LUT P3, PT, P0, PT, PT, 0x80, 0x0 ;  /* 0x000000000000781c */ /* 0x000fe4000076f070 */
[----:B------:R-:W-:Y:S01]  /*63c0*/  LOP3.LUT P0, RZ, R0, 0x2000, RZ, 0xc0, !PT ;  /* 0x0000200000ff7812 */ /* 0x000fe2000780c0ff */
[----:B------:R-:W0:Y:S01]  /*63d0*/  LDGDEPBAR ;  /* 0x00000000000079af */ /* 0x000e220000000000 */
[C---:B------:R-:W5:Y:S08]  /*63e0*/  HMMA.16816.F32 R172, R96.reuse, R136, R172 ;  /* 0x0000008860ac723c */ /* 0x040f7000000018ac */
[C---:B------:R-:W5:Y:S08]  /*63f0*/  HMMA.16816.F32 R44, R96.reuse, R138, R44 ;  /* 0x0000008a602c723c */ /* 0x040f70000000182c */
[----:B------:R-:W5:Y:S01]  /*6400*/  HMMA.16816.F32 R48, R96, R140, R48 ;  /* 0x0000008c6030723c */ /* 0x000f620000001830 */
[----:B------:R-:W-:-:S07]  /*6410*/  DEPBAR.LE SB0, 0xa ;  /* 0x000082800000791a */ /* 0x000fce0000000000 */
[C---:B------:R-:W5:Y:S08]  /*6420*/  HMMA.16816.F32 R52, R96.reuse, R142, R52 ;  /* 0x0000008e6034723c */ /* 0x040f700000001834 */
[C---:B------:R-:W5:Y:S08]  /*6430*/  HMMA.16816.F32 R56, R96.reuse, R144, R56 ;  /* 0x000000906038723c */ /* 0x040f700000001838 */
[C---:B------:R-:W5:Y:S08]  /*6440*/  HMMA.16816.F32 R60, R96.reuse, R146, R60 ;  /* 0x00000092603c723c */ /* 0x040f70000000183c */
[C---:B------:R-:W5:Y:S08]  /*6450*/  HMMA.16816.F32 R64, R96.reuse, R148, R64 ;  /* 0x000000946040723c */ /* 0x040f700000001840 */
[----:B------:R-:W5:Y:S08]  /*6460*/  HMMA.16816.F32 R68, R96, R150, R68 ;  /* 0x000000966044723c */ /* 0x000f700000001844 */
[C---:B-----5:R5:W5:Y:S08]  /*6470*/  HMMA.16816.F32 R168, R84.reuse, R152, R168 ;  /* 0x0000009854a8723c */ /* 0x060b7000000018a8 */
[C---:B------:R5:W5:Y:S08]  /*6480*/  HMMA.16816.F32 R176, R84.reuse, R154, R176 ;  /* 0x0000009a54b0723c */ /* 0x040b7000000018b0 */
[C---:B------:R5:W5:Y:S08]  /*6490*/  HMMA.16816.F32 R180, R84.reuse, R156, R180 ;  /* 0x0000009c54b4723c */ /* 0x040b7000000018b4 */
[C---:B------:R5:W5:Y:S08]  /*64a0*/  HMMA.16816.F32 R24, R84.reuse, R158, R24 ;  /* 0x0000009e5418723c */ /* 0x040b700000001818 */
[C---:B------:R5:W5:Y:S08]  /*64b0*/  HMMA.16816.F32 R28, R84.reuse, R160, R28 ;  /* 0x000000a0541c723c */ /* 0x040b70000000181c */
[C---:B------:R5:W5:Y:S08]  /*64c0*/  HMMA.16816.F32 R32, R84.reuse, R162, R32 ;  /* 0x000000a25420723c */ /* 0x040b700000001820 */
[C---:B------:R5:W5:Y:S08]  /*64d0*/  HMMA.16816.F32 R36, R84.reuse, R164, R36 ;  /* 0x000000a45424723c */ /* 0x040b700000001824 */
[----:B------:R5:W5:Y:S08]  /*64e0*/  HMMA.16816.F32 R40, R84, R166, R40 ;  /* 0x000000a65428723c */ /* 0x000b700000001828 */
[C---:B------:R5:W5:Y:S08]  /*64f0*/  HMMA.16816.F32 R172, R100.reuse, R152, R172 ;  /* 0x0000009864ac723c */ /* 0x040b7000000018ac */
[C---:B------:R5:W5:Y:S08]  /*6500*/  HMMA.16816.F32 R44, R100.reuse, R154, R44 ;  /* 0x0000009a642c723c */ /* 0x040b70000000182c */
[C---:B------:R5:W5:Y:S08]  /*6510*/  HMMA.16816.F32 R48, R100.reuse, R156, R48 ;  /* 0x0000009c6430723c */ /* 0x040b700000001830 */
[C---:B------:R5:W5:Y:S08]  /*6520*/  HMMA.16816.F32 R52, R100.reuse, R158, R52 ;  /* 0x0000009e6434723c */ /* 0x040b700000001834 */
[C---:B------:R5:W5:Y:S08]  /*6530*/  HMMA.16816.F32 R56, R100.reuse, R160, R56 ;  /* 0x000000a06438723c */ /* 0x040b700000001838 */
[C---:B------:R5:W5:Y:S08]  /*6540*/  HMMA.16816.F32 R60, R100.reuse, R162, R60 ;  /* 0x000000a2643c723c */ /* 0x040b70000000183c */
[C---:B------:R5:W5:Y:S08]  /*6550*/  HMMA.16816.F32 R64, R100.reuse, R164, R64 ;  /* 0x000000a46440723c */ /* 0x040b700000001840 */
[----:B------:R5:W5:Y:S01]  /*6560*/  HMMA.16816.F32 R68, R100, R166, R68 ;  /* 0x000000a66444723c */ /* 0x000b620000001844 */
[----:B------:R-:W-:Y:S06]  /*6570*/  BAR.SYNC 0x0 ;  /* 0x0000000000007b1d */ /* 0x000fec0000000000 */
[----:B-1---5:R-:W-:Y:S01]  /*6580*/  @!P1 CALL.REL.NOINC `(.L_x_1) ;  /* 0x0000001000009944 */ /* 0x022fe20003c00000 */
[----:B------:R-:W-:-:S05]  /*6590*/  BRA `(.L_x_2) ;  /* 0xffffc7b000007947 */ /* 0x000fca000383ffff */
.L_x_1:
[----:B-1----:R-:W2:Y:S01]  /*65a0*/  LDL.LU R73, [R1+0x4] ;  /* 0x0000040001497983 */ /* 0x002ea20000300800 */
[----:B------:R-:W-:-:S04]  /*65b0*/  DEPBAR.LE SB0, 0x0 ;  /* 0x000080000000791a */ /* 0x000fc80000000000 */
[----:B------:R-:W1:Y:S04]  /*65c0*/  S2R R2, SR_TID.X ;  /* 0x0000000000027919 */ /* 0x000e680000002100 */
[----:B------:R-:W3:Y:S01]  /*65d0*/  S2R R72, SR_TID.X ;  /* 0x0000000000487919 */ /* 0x000ee20000002100 */
[----:B-1----:R-:W-:-:S04]  /*65e0*/  SHF.R.U32.HI R2, RZ, 0x2, R2 ;  /* 0x00000002ff027819 */ /* 0x002fc80000011602 */
[----:B------:R-:W-:Y:S02]  /*65f0*/  SGXT.U32 R3, R2, 0x3 ;  /* 0x000000030203781a */ /* 0x000fe40000000000 */
[----:B------:R-:W4:Y:S01]  /*6600*/  LDL.LU R2, [R1] ;  /* 0x0000000001027983 */ /* 0x000f220000300800 */
[----:B---3--:R-:W-:-:S04]  /*6610*/  SHF.R.U32.HI R0, RZ, 0x5, R72 ;  /* 0x00000005ff007819 */ /* 0x008fc80000011648 */
[----:B------:R-:W-:-:S05]  /*6620*/  SGXT.U32 R0, R0, 0x2 ;  /* 0x000000020000781a */ /* 0x000fca0000000000 */
[----:B------:R-:W-:-:S05]  /*6630*/  IMAD.SHL.U32 R0, R0, 0x10, RZ ;  /* 0x0000001000007824 */ /* 0x000fca00078e00ff */
[----:B------:R-:W-:-:S05]  /*6640*/  LOP3.LUT R0, R0, R3, RZ, 0xfc, !PT ;  /* 0x0000000300007212 */ /* 0x000fca00078efcff */
[C---:B------:R-:W-:Y:S01]  /*6650*/  IMAD R229, R0.reuse, 0x44, R229 ;  /* 0x0000004400e57824 */ /* 0x040fe200078e02e5 */
[----:B------:R-:W-:Y:S06]  /*6660*/  BAR.SYNC 0x0 ;  /* 0x0000000000007b1d */ /* 0x000fec0000000000 */
[C---:B------:R-:W-:Y:S02]  /*6670*/  IMAD R227, R0.reuse, 0x44, R227 ;  /* 0x0000004400e37824 */ /* 0x040fe400078e02e3 */
[C---:B------:R-:W-:Y:S02]  /*6680*/  IMAD R226, R0.reuse, 0x44, R226 ;  /* 0x0000004400e27824 */ /* 0x040fe400078e02e2 */
[----:B------:R-:W-:-:S02]  /*6690*/  IMAD R225, R0, 0x44, R225 ;  /* 0x0000004400e17824 */ /* 0x000fc400078e02e1 */
[C---:B------:R-:W-:Y:S02]  /*66a0*/  IMAD R224, R0.reuse, 0x44, R224 ;  /* 0x0000004400e07824 */ /* 0x040fe400078e02e0 */
[C---:B------:R-:W-:Y:S02]  /*66b0*/  IMAD R223, R0.reuse, 0x44, R223 ;  /* 0x0000004400df7824 */ /* 0x040fe400078e02df */
[C---:B------:R-:W-:Y:S02]  /*66c0*/  IMAD R222, R0.reuse, 0x44, R222 ;  /* 0x0000004400de7824 */ /* 0x040fe400078e02de */
[----:B------:R-:W-:Y:S02]  /*66d0*/  IMAD R221, R0, 0x44, R221 ;  /* 0x0000004400dd7824 */ /* 0x000fe400078e02dd */
[----:B------:R-:W-:Y:S02]  /*66e0*/  IMAD.SHL.U32 R0, R72, 0x4, RZ ;  /* 0x0000000448007824 */ /* 0x000fe400078e00ff */
[----:B------:R-:W-:-:S03]  /*66f0*/  IMAD.SHL.U32 R227, R227, 0x4, RZ ;  /* 0x00000004e3e37824 */ /* 0x000fc600078e00ff */
[----:B------:R-:W-:Y:S01]  /*6700*/  LOP3.LUT R0, R0, 0x3c, RZ, 0xc0, !PT ;  /* 0x0000003c00007812 */ /* 0x000fe200078ec0ff */
[----:B------:R-:W-:Y:S02]  /*6710*/  IMAD.SHL.U32 R226, R226, 0x4, RZ ;  /* 0x00000004e2e27824 */ /* 0x000fe400078e00ff */
[----:B------:R-:W-:Y:S01]  /*6720*/  IMAD.SHL.U32 R225, R225, 0x4, RZ ;  /* 0x00000004e1e17824 */ /* 0x000fe200078e00ff */
[----:B------:R-:W-:Y:S01]  /*6730*/  STS.64 [R229.X4], R168 ;  /* 0x000000a8e5007388 */ /* 0x000fe20000004a00 */
[----:B------:R-:W-:Y:S02]  /*6740*/  IMAD.SHL.U32 R224, R224, 0x4, RZ ;  /* 0x00000004e0e07824 */ /* 0x000fe400078e00ff */
[----:B------:R-:W-:Y:S01]  /*6750*/  IMAD.SHL.U32 R223, R223, 0x4, RZ ;  /* 0x00000004dfdf7824 */ /* 0x000fe200078e00ff */
[----:B------:R-:W-:Y:S01]  /*6760*/  STS.64 [R229.X4+0x880], R170 ;  /* 0x000880aae5007388 */ /* 0x000fe20000004a00 */
[----:B------:R-:W-:Y:S02]  /*6770*/  IMAD.SHL.U32 R222, R222, 0x4, RZ ;  /* 0x00000004dede7824 */ /* 0x000fe400078e00ff */
[----:B------:R-:W-:Y:S01]  /*6780*/  IMAD.SHL.U32 R221, R221, 0x4, RZ ;  /* 0x00000004dddd7824 */ /* 0x000fe200078e00ff */
[----:B------:R-:W-:Y:S04]  /*6790*/  STS.64 [R227], R176 ;  /* 0x000000b0e3007388 */ /* 0x000fe80000000a00 */
[----:B------:R-:W-:Y:S04]  /*67a0*/  STS.64 [R227+0x880], R178 ;  /* 0x000880b2e3007388 */ /* 0x000fe80000000a00 */
        /* <DEDUP_REMOVED lines=11> */
[----:B------:R-:W-:Y:S01]  /*6860*/  STS.64 [R221+0x880], R42 ;  /* 0x0008802add007388 */ /* 0x000fe20000000a00 */
[----:B------:R-:W-:-:S02]  /*6870*/  USHF.L.U32 UR15, UR15, 0xe, URZ ;  /* 0x0000000e0f0f7899 */ /* 0x000fc4000800063f */
[----:B------:R-:W-:Y:S02]  /*6880*/  UMOV UR6, 0x4 ;  /* 0x0000000400067882 */ /* 0x000fe40000000000 */
[----:B------:R-:W-:Y:S02]  /*6890*/  ULDC.64 UR4, c[0x0][0x188] ;  /* 0x0000620000047ab9 */ /* 0x000fe40000000a00 */
[----:B------:R-:W-:Y:S01]  /*68a0*/  UIMAD.WIDE UR4, UR15, UR6, UR4 ;  /* 0x000000060f0472a5 */ /* 0x000fe2000f8e0204 */
[----:B------:R-:W-:Y:S01]  /*68b0*/  LOP3.LUT R7, R0, UR14, RZ, 0xfc, !PT ;  /* 0x0000000e00077c12 */ /* 0x000fe2000f8efcff */
[----:B------:R-:W-:Y:S06]  /*68c0*/  BAR.SYNC 0x0 ;  /* 0x0000000000007b1d */ /* 0x000fec0000000000 */
[----:B------:R-:W-:-:S02]  /*68d0*/  ISETP.GE.U32.AND P0, PT, R7, 0x80, PT ;  /* 0x000000800700780c */ /* 0x000fc40003f06070 */
[----:B--2---:R-:W-:-:S05]  /*68e0*/  LOP3.LUT R3, R73, R252, RZ, 0xfc, !PT ;  /* 0x000000fc49037212 */ /* 0x004fca00078efcff */
[----:B------:R-:W-:-:S04]  /*68f0*/  IMAD R3, R3, 0x44, R0 ;  /* 0x0000004403037824 */ /* 0x000fc800078e0200 */
[----:B------:R-:W-:-:S05]  /*6900*/  IMAD.SHL.U32 R4, R3, 0x4, RZ ;  /* 0x0000000403047824 */ /* 0x000fca00078e00ff */
[----:B------:R-:W1:Y:S04]  /*6910*/  LDS.128 R8, [R4] ;  /* 0x0000000004087984 */ /* 0x000e680000000c00 */
[----:B------:R-:W2:Y:S04]  /*6920*/  LDS.128 R12, [R4+0x880] ;  /* 0x00088000040c7984 */ /* 0x000ea80000000c00 */
[----:B------:R-:W3:Y:S04]  /*6930*/  LDS.128 R16, [R4+0x1100] ;  /* 0x0011000004107984 */ /* 0x000ee80000000c00 */
[----:B------:R-:W1:Y:S04]  /*6940*/  LDS.128 R20, [R4+0x1980] ;  /* 0x0019800004147984 */ /* 0x000e680000000c00 */
[----:B------:R-:W2:Y:S04]  /*6950*/  LDS.128 R24, [R4+0x2200] ;  /* 0x0022000004187984 */ /* 0x000ea80000000c00 */
[----:B------:R-:W3:Y:S04]  /*6960*/  LDS.128 R28, [R4+0x2a80] ;  /* 0x002a8000041c7984 */ /* 0x000ee80000000c00 */
[----:B------:R-:W3:Y:S04]  /*6970*/  LDS.128 R32, [R4+0x3300] ;  /* 0x0033000004207984 */ /* 0x000ee80000000c00 */
[----:B------:R-:W3:Y:S01]  /*6980*/  LDS.128 R36, [R4+0x3b80] ;  /* 0x003b800004247984 */ /* 0x000ee20000000c00 */
[----:B----4-:R-:W-:-:S02]  /*6990*/  IMAD.SHL.U32 R2, R2, 0x80, RZ ;  /* 0x0000008002027824 */ /* 0x010fc400078e00ff */
[----:B------:R-:W-:Y:S02]  /*69a0*/  IMAD.U32 R3, RZ, RZ, UR5 ;  /* 0x00000005ff037e24 */ /* 0x000fe4000f8e00ff */
[----:B------:R-:W-:Y:S01]  /*69b0*/  IMAD.U32 R0, RZ, RZ, UR26 ;  /* 0x0000001aff007e24 */ /* 0x000fe2000f8e00ff */
[----:B------:R-:W-:Y:S01]  /*69c0*/  LOP3.LUT R5, R2, 0x380, RZ, 0xc0, !PT ;  /* 0x0000038002057812 */ /* 0x000fe200078ec0ff */
[----:B------:R-:W-:-:S03]  /*69d0*/  IMAD.U32 R2, RZ, RZ, UR4 ;  /* 0x00000004ff027e24 */ /* 0x000fc6000f8e00ff */
[----:B------:R-:W-:Y:S01]  /*69e0*/  ISETP.GE.U32.AND.EX P0, PT, R0, RZ, PT, P0 ;  /* 0x000000ff0000720c */ /* 0x000fe20003f06100 */
[----:B------:R-:W-:-:S05]  /*69f0*/  IMAD.WIDE.U32 R2, R5, 0x4, R2 ;  /* 0x0000000405027825 */ /* 0x000fca00078e0002 */
[----:B------:R-:W-:Y:S01]  /*6a00*/  LEA R2, P1, R7, R2, 0x2 ;  /* 0x0000000207027211 */ /* 0x000fe200078210ff */
[----:B------:R-:W-:-:S03]  /*6a10*/  ULDC.64 UR4, c[0x0][0x118] ;  /* 0x0000460000047ab9 */ /* 0x000fc60000000a00 */
[----:B------:R-:W-:-:S05]  /*6a20*/  LEA.HI.X R3, R7, R3, R0, 0x2, P1 ;  /* 0x0000000307037211 */ /* 0x000fca00008f1400 */
[----:B-1----:R-:W-:Y:S04]  /*6a30*/  @!P0 STG.E.128 [R2.64], R8 ;  /* 0x0000000802008986 */ /* 0x002fe8000c101d04 */
[----:B--2---:R-:W-:Y:S04]  /*6a40*/  @!P0 STG.E.128 [R2.64+0x1000], R12 ;  /* 0x0010000c02008986 */ /* 0x004fe8000c101d04 */
[----:B---3--:R-:W-:Y:S04]  /*6a50*/  @!P0 STG.E.128 [R2.64+0x2000], R16 ;  /* 0x0020001002008986 */ /* 0x008fe8000c101d04 */
[----:B------:R-:W-:Y:S04]  /*6a60*/  @!P0 STG.E.128 [R2.64+0x3000], R20 ;  /* 0x0030001402008986 */ /* 0x000fe8000c101d04 */
[----:B------:R-:W-:Y:S04]  /*6a70*/  @!P0 STG.E.128 [R2.64+0x4000], R24 ;  /* 0x0040001802008986 */ /* 0x000fe8000c101d04 */
[----:B------:R-:W-:Y:S04]  /*6a80*/  @!P0 STG.E.128 [R2.64+0x5000], R28 ;  /* 0x0050001c02008986 */ /* 0x000fe8000c101d04 */
[----:B------:R-:W-:Y:S04]  /*6a90*/  @!P0 STG.E.128 [R2.64+0x6000], R32 ;  /* 0x0060002002008986 */ /* 0x000fe8000c101d04 */
[----:B------:R-:W-:Y:S04]  /*6aa0*/  @!P0 STG.E.128 [R2.64+0x7000], R36 ;  /* 0x0070002402008986 */ /* 0x000fe8000c101d04 */
[----:B------:R-:W-:Y:S06]  /*6ab0*/  BAR.SYNC 0x0 ;  /* 0x0000000000007b1d */ /* 0x000fec0000000000 */
[----:B------:R-:W-:Y:S04]  /*6ac0*/  STS.64 [R229.X4], R172 ;  /* 0x000000ace5007388 */ /* 0x000fe80000004a00 */
[----:B------:R-:W-:Y:S04]  /*6ad0*/  STS.64 [R229.X4+0x880], R174 ;  /* 0x000880aee5007388 */ /* 0x000fe80000004a00 */
        /* <DEDUP_REMOVED lines=14> */
[----:B------:R-:W-:Y:S06]  /*6bc0*/  BAR.SYNC 0x0 ;  /* 0x0000000000007b1d */ /* 0x000fec0000000000 */
[----:B------:R-:W1:Y:S04]  /*6bd0*/  LDS.128 R8, [R4] ;  /* 0x0000000004087984 */ /* 0x000e680000000c00 */
[----:B------:R-:W2:Y:S04]  /*6be0*/  LDS.128 R12, [R4+0x880] ;  /* 0x00088000040c7984 */ /* 0x000ea80000000c00 */
[----:B------:R-:W3:Y:S04]  /*6bf0*/  LDS.128 R16, [R4+0x1100] ;  /* 0x0011000004107984 */ /* 0x000ee80000000c00 */
[----:B------:R-:W4:Y:S04]  /*6c00*/  LDS.128 R20, [R4+0x1980] ;  /* 0x0019800004147984 */ /* 0x000f280000000c00 */
[----:B------:R-:W4:Y:S04]  /*6c10*/  LDS.128 R24, [R4+0x2200] ;  /* 0x0022000004187984 */ /* 0x000f280000000c00 */
[----:B------:R-:W4:Y:S04]  /*6c20*/  LDS.128 R28, [R4+0x2a80] ;  /* 0x002a8000041c7984 */ /* 0x000f280000000c00 */
[----:B------:R-:W4:Y:S04]  /*6c30*/  LDS.128 R32, [R4+0x3300] ;  /* 0x0033000004207984 */ /* 0x000f280000000c00 */
[----:B-1----:R1:W-:Y:S04]  /*6c40*/  @!P0 STG.E.128 [R2.64+0x8000], R8 ;  /* 0x0080000802008986 */ /* 0x0023e8000c101d04 */
[----:B--2---:R1:W-:Y:S04]  /*6c50*/  @!P0 STG.E.128 [R2.64+0x9000], R12 ;  /* 0x0090000c02008986 */ /* 0x0043e8000c101d04 */
[----:B---3--:R1:W-:Y:S04]  /*6c60*/  @!P0 STG.E.128 [R2.64+0xa000], R16 ;  /* 0x00a0001002008986 */ /* 0x0083e8000c101d04 */
[----:B----4-:R1:W-:Y:S04]  /*6c70*/  @!P0 STG.E.128 [R2.64+0xb000], R20 ;  /* 0x00b0001402008986 */ /* 0x0103e8000c101d04 */
[----:B------:R1:W-:Y:S04]  /*6c80*/  @!P0 STG.E.128 [R2.64+0xc000], R24 ;  /* 0x00c0001802008986 */ /* 0x0003e8000c101d04 */
[----:B------:R1:W-:Y:S04]  /*6c90*/  @!P0 STG.E.128 [R2.64+0xd000], R28 ;  /* 0x00d0001c02008986 */ /* 0x0003e8000c101d04 */
[----:B------:R1:W-:Y:S01]  /*6ca0*/  @!P0 STG.E.128 [R2.64+0xe000], R32 ;  /* 0x00e0002002008986 */ /* 0x0003e2000c101d04 */
[----:B------:R-:W-:Y:S05]  /*6cb0*/  @P0 EXIT ;  /* 0x000000000000094d */ /* 0x000fea0003800000 */
[----:B------:R-:W2:Y:S04]  /*6cc0*/  LDS.128 R4, [R4+0x3b80] ;  /* 0x003b800004047984 */ /* 0x000ea80000000c00 */
[----:B--2---:R-:W-:Y:S01]  /*6cd0*/  STG.E.128 [R2.64+0xf000], R4 ;  /* 0x00f0000402007986 */ /* 0x004fe2000c101d04 */
[----:B------:R-:W-:Y:S05]  /*6ce0*/  EXIT ;  /* 0x000000000000794d */ /* 0x000fea0003800000 */
.L_x_3:
[----:B------:R-:W-:-:S00]  /*6cf0*/  BRA `(.L_x_3) ;  /* 0xfffffff000007947 */ /* 0x000fc0000383ffff */
[----:B------:R-:W-:-:S00]  /*6d00*/  NOP ;  /* 0x0000000000007918 */ /* 0x000fc00000000000 */
[----:B------:R-:W-:-:S00]  /*6d10*/  NOP ;  /* 0x0000000000007918 */ /* 0x000fc00000000000 */
[----:B------:R-:W-:-:S00]  /*6d20*/  NOP ;  /* 0x0000000000007918 */ /* 0x000fc00000000000 */
[----:B------:R-:W-:-:S00]  /*6d30*/  NOP ;  /* 0x0000000000007918 */ /* 0x000fc00000000000 */
[----:B------:R-:W-:-:S00]  /*6d40*/  NOP ;  /* 0x0000000000007918 */ /* 0x000fc00000000000 */
[----:B------:R-:W-:-:S00]  /*6d50*/  NOP ;  /* 0x0000000000007918 */ /* 0x000fc00000000000 */
[----:B------:R-:W-:-:S00]  /*6d60*/  NOP ;  /* 0x0000000000007918 */ /* 0x000fc00000000000 */
[----:B------:R-:W-:-:S00]  /*6d70*/  NOP ;  /* 0x0000000000007918 */ /* 0x000fc00000000000 */
.L_x_4:


//--------------------- .nv.shared.chunk_gated_delta_rule_fwd_kernel_h_blockdim64 --------------------------
	.section	.nv.shared.chunk_gated_delta_rule_fwd_kernel_h_blockdim64,"aw",@nobits
	.align	16
